	.target	sm_100a

	.elftype	@"ET_EXEC"


//--------------------- .note.nv.tkinfo           --------------------------
	.section	.note.nv.tkinfo,"",@"SHT_NOTE"
	.sectionflags	@"SHF_NOTE_NV_TKINFO"
	.tkinfo
        /*0018*/ 	.word	0x00000081
        /*0030*/ 	.string	""
        /*0030*/ 	.string	"ptxas-blackwell"
        /*0030*/ 	.string	"Cuda compilation tools, release 12.9, V12.9.86"
        /*0030*/ 	.string	"Build cuda_12.9.r12.9/compiler.36037853_0"
        /*0030*/ 	.string	"-v  -suppress-debug-info  -lineinfo  -arch sm_100a "



//--------------------- .note.nv.cuver            --------------------------
	.section	.note.nv.cuver,"",@"SHT_NOTE"
	.sectionflags	@"SHF_NOTE_NV_CUVER"
        /*0018*/ 	.short	0x0001
        /*001a*/ 	.short	0x0064
        /*001c*/ 	.short	0x0001
        /*001e*/ 	.short	0x0000
        /*0020*/ 	.short	0x0001
        /*0022*/ 	.short	0x0000


//--------------------- .nv.info                  --------------------------
	.section	.nv.info,"",@"SHT_CUDA_INFO"
	.align	4


	//----- nvinfo : EIATTR_REGCOUNT
	.align		4
        /*0000*/ 	.byte	0x04, 0x2f
        /*0002*/ 	.short	(.L_4 - .L_3)
	.align		4
.L_3:
        /*0004*/ 	.word	index@(gluon_tcgen05)
        /*0008*/ 	.word	0x00000027


	//----- nvinfo : EIATTR_FRAME_SIZE
	.align		4
.L_4:
        /*000c*/ 	.byte	0x04, 0x11
        /*000e*/ 	.short	(.L_6 - .L_5)
	.align		4
.L_5:
        /*0010*/ 	.word	index@($__internal_2_$__cuda_sm10x_tcgen05_guardrail_trap_unallocated_columns_being_dealloced)
        /*0014*/ 	.word	0x00000000


	//----- nvinfo : EIATTR_FRAME_SIZE
	.align		4
.L_6:
        /*0018*/ 	.byte	0x04, 0x11
        /*001a*/ 	.short	(.L_8 - .L_7)
	.align		4
.L_7:
        /*001c*/ 	.word	index@($__internal_1_$__cuda_sm10x_tcgen05_guardrail_trap_phase_invalid_during_alloc)
        /*0020*/ 	.word	0x00000000


	//----- nvinfo : EIATTR_FRAME_SIZE
	.align		4
.L_8:
        /*0024*/ 	.byte	0x04, 0x11
        /*0026*/ 	.short	(.L_10 - .L_9)
	.align		4
.L_9:
        /*0028*/ 	.word	index@($__internal_0_$__cuda_sm10x_tcgen05_guardrail_trap_col_being_dealloced_not_returned_by_alloc)
        /*002c*/ 	.word	0x00000000


	//----- nvinfo : EIATTR_FRAME_SIZE
	.align		4
.L_10:
        /*0030*/ 	.byte	0x04, 0x11
        /*0032*/ 	.short	(.L_12 - .L_11)
	.align		4
.L_11:
        /*0034*/ 	.word	index@(gluon_tcgen05)
        /*0038*/ 	.word	0x00000000


	//----- nvinfo : EIATTR_MIN_STACK_SIZE
	.align		4
.L_12:
        /*003c*/ 	.byte	0x04, 0x12
        /*003e*/ 	.short	(.L_14 - .L_13)
	.align		4
.L_13:
        /*0040*/ 	.word	index@(gluon_tcgen05)
        /*0044*/ 	.word	0x00000000
.L_14:


//--------------------- .nv.info.gluon_tcgen05    --------------------------
	.section	.nv.info.gluon_tcgen05,"",@"SHT_CUDA_INFO"
	.sectionflags	@""
	.align	4


	//----- nvinfo : EIATTR_CUDA_API_VERSION
	.align		4
        /*0000*/ 	.byte	0x04, 0x37
        /*0002*/ 	.short	(.L_16 - .L_15)
.L_15:
        /*0004*/ 	.word	0x00000081


	//----- nvinfo : EIATTR_KPARAM_INFO
	.align		4
.L_16:
        /*0008*/ 	.byte	0x04, 0x17
        /*000a*/ 	.short	(.L_18 - .L_17)
.L_17:
        /*000c*/ 	.word	0x00000000
        /*0010*/ 	.short	0x000a
        /*0012*/ 	.short	0x0048
        /*0014*/ 	.byte	0x00, 0xf4, 0x21, 0x00


	//----- nvinfo : EIATTR_KPARAM_INFO
	.align		4
.L_18:
        /*0018*/ 	.byte	0x04, 0x17
        /*001a*/ 	.short	(.L_20 - .L_19)
.L_19:
        /*001c*/ 	.word	0x00000000
        /*0020*/ 	.short	0x0009
        /*0022*/ 	.short	0x0040
        /*0024*/ 	.byte	0x00, 0xf4, 0x21, 0x00


	//----- nvinfo : EIATTR_KPARAM_INFO
	.align		4
.L_20:
        /*0028*/ 	.byte	0x04, 0x17
        /*002a*/ 	.short	(.L_22 - .L_21)
.L_21:
        /*002c*/ 	.word	0x00000000
        /*0030*/ 	.short	0x0008
        /*0032*/ 	.short	0x0038
        /*0034*/ 	.byte	0x00, 0xf0, 0x21, 0x00


	//----- nvinfo : EIATTR_KPARAM_INFO
	.align		4
.L_22:
        /*0038*/ 	.byte	0x04, 0x17
        /*003a*/ 	.short	(.L_24 - .L_23)
.L_23:
        /*003c*/ 	.word	0x00000000
        /*0040*/ 	.short	0x0007
        /*0042*/ 	.short	0x0030
        /*0044*/ 	.byte	0x00, 0xf0, 0x21, 0x00


	//----- nvinfo : EIATTR_KPARAM_INFO
	.align		4
.L_24:
        /*0048*/ 	.byte	0x04, 0x17
        /*004a*/ 	.short	(.L_26 - .L_25)
.L_25:
        /*004c*/ 	.word	0x00000000
        /*0050*/ 	.short	0x0006
        /*0052*/ 	.short	0x0028
        /*0054*/ 	.byte	0x00, 0xf0, 0x21, 0x00


	//----- nvinfo : EIATTR_KPARAM_INFO
	.align		4
.L_26:
        /*0058*/ 	.byte	0x04, 0x17
        /*005a*/ 	.short	(.L_28 - .L_27)
.L_27:
        /*005c*/ 	.word	0x00000000
        /*0060*/ 	.short	0x0005
        /*0062*/ 	.short	0x0020
        /*0064*/ 	.byte	0x00, 0xf0, 0x11, 0x00


	//----- nvinfo : EIATTR_KPARAM_INFO
	.align		4
.L_28:
        /*0068*/ 	.byte	0x04, 0x17
        /*006a*/ 	.short	(.L_30 - .L_29)
.L_29:
        /*006c*/ 	.word	0x00000000
        /*0070*/ 	.short	0x0004
        /*0072*/ 	.short	0x001c
        /*0074*/ 	.byte	0x00, 0xf0, 0x11, 0x00


	//----- nvinfo : EIATTR_KPARAM_INFO
	.align		4
.L_30:
        /*0078*/ 	.byte	0x04, 0x17
        /*007a*/ 	.short	(.L_32 - .L_31)
.L_31:
        /*007c*/ 	.word	0x00000000
        /*0080*/ 	.short	0x0003
        /*0082*/ 	.short	0x0018
        /*0084*/ 	.byte	0x00, 0xf0, 0x11, 0x00


	//----- nvinfo : EIATTR_KPARAM_INFO
	.align		4
.L_32:
        /*0088*/ 	.byte	0x04, 0x17
        /*008a*/ 	.short	(.L_34 - .L_33)
.L_33:
        /*008c*/ 	.word	0x00000000
        /*0090*/ 	.short	0x0002
        /*0092*/ 	.short	0x0010
        /*0094*/ 	.byte	0x00, 0xf4, 0x21, 0x00


	//----- nvinfo : EIATTR_KPARAM_INFO
	.align		4
.L_34:
        /*0098*/ 	.byte	0x04, 0x17
        /*009a*/ 	.short	(.L_36 - .L_35)
.L_35:
        /*009c*/ 	.word	0x00000000
        /*00a0*/ 	.short	0x0001
        /*00a2*/ 	.short	0x0008
        /*00a4*/ 	.byte	0x00, 0xf4, 0x21, 0x00


	//----- nvinfo : EIATTR_KPARAM_INFO
	.align		4
.L_36:
        /*00a8*/ 	.byte	0x04, 0x17
        /*00aa*/ 	.short	(.L_38 - .L_37)
.L_37:
        /*00ac*/ 	.word	0x00000000
        /*00b0*/ 	.short	0x0000
        /*00b2*/ 	.short	0x0000
        /*00b4*/ 	.byte	0x00, 0xf4, 0x21, 0x00


	//----- nvinfo : EIATTR_AT_ENTRY_FRAGMENTS
	.align		4
.L_38:
        /*00b8*/ 	.byte	0x04, 0x4f
        /*00ba*/ 	.short	(.L_40 - .L_39)


	//   ....[0]....
.L_39:
        /*00bc*/ 	.word	0x00000004


	//----- nvinfo : EIATTR_RESERVED_SMEM_USED
	.align		4
.L_40:
        /*00c0*/ 	.byte	0x01, 0x41
	.zero		2


	//----- nvinfo : EIATTR_SPARSE_MMA_MASK
	.align		4
        /*00c4*/ 	.byte	0x03, 0x50
        /*00c6*/ 	.short	0x0000


	//----- nvinfo : EIATTR_TCGEN05_1CTA_USED
	.align		4
        /*00c8*/ 	.byte	0x01, 0x51
	.zero		2


	//----- nvinfo : EIATTR_MAXREG_COUNT
	.align		4
        /*00cc*/ 	.byte	0x03, 0x1b
        /*00ce*/ 	.short	0x00ff


	//----- nvinfo : EIATTR_NUM_BARRIERS
	.align		4
        /*00d0*/ 	.byte	0x02, 0x4c
        /*00d2*/ 	.byte	0x01
	.zero		1


	//----- nvinfo : EIATTR_INT_WARP_WIDE_INSTR_OFFSETS
	.align		4
        /*00d4*/ 	.byte	0x04, 0x31
        /*00d6*/ 	.short	(.L_42 - .L_41)


	//   ....[0]....
.L_41:
        /*00d8*/ 	.word	0x00001730


	//   ....[1]....
        /*00dc*/ 	.word	0x00001750


	//   ....[2]....
        /*00e0*/ 	.word	0x000017d0


	//   ....[3]....
        /*00e4*/ 	.word	0x000018f0


	//   ....[4]....
        /*00e8*/ 	.word	0x00001960


	//   ....[5]....
        /*00ec*/ 	.word	0x00001970


	//   ....[6]....
        /*00f0*/ 	.word	0x00001980


	//   ....[7]....
        /*00f4*/ 	.word	0x00001d40


	//   ....[8]....
        /*00f8*/ 	.word	0x00001d50


	//   ....[9]....
        /*00fc*/ 	.word	0x00001e90


	//   ....[10]....
        /*0100*/ 	.word	0x00001ee0


	//   ....[11]....
        /*0104*/ 	.word	0x00001ef0


	//   ....[12]....
        /*0108*/ 	.word	0x00001f30


	//   ....[13]....
        /*010c*/ 	.word	0x00002180


	//   ....[14]....
        /*0110*/ 	.word	0x00002190


	//   ....[15]....
        /*0114*/ 	.word	0x000023c0


	//   ....[16]....
        /*0118*/ 	.word	0x000023d0


	//   ....[17]....
        /*011c*/ 	.word	0x00002740


	//   ....[18]....
        /*0120*/ 	.word	0x00002790


	//----- nvinfo : EIATTR_COOP_GROUP_MASK_REGIDS
	.align		4
.L_42:
        /*0124*/ 	.byte	0x04, 0x29
        /*0126*/ 	.short	(.L_44 - .L_43)


	//   ....[0]....
.L_43:
        /*0128*/ 	.word	0xffffffff


	//   ....[1]....
        /*012c*/ 	.word	0xffffffff


	//   ....[2]....
        /*0130*/ 	.word	0xffffffff


	//   ....[3]....
        /*0134*/ 	.word	0xffffffff


	//   ....[4]....
        /*0138*/ 	.word	0xffffffff


	//   ....[5]....
        /*013c*/ 	.word	0xffffffff


	//   ....[6]....
        /*0140*/ 	.word	0xffffffff


	//   ....[7]....
        /*0144*/ 	.word	0xffffffff


	//   ....[8]....
        /*0148*/ 	.word	0xffffffff


	//   ....[9]....
        /*014c*/ 	.word	0xffffffff


	//----- nvinfo : EIATTR_COOP_GROUP_INSTR_OFFSETS
	.align		4
.L_44:
        /*0150*/ 	.byte	0x04, 0x28
        /*0152*/ 	.short	(.L_46 - .L_45)


	//   ....[0]....
.L_45:
        /*0154*/ 	.word	0x00000050


	//   ....[1]....
        /*0158*/ 	.word	0x00000310


	//   ....[2]....
        /*015c*/ 	.word	0x00000500


	//   ....[3]....
        /*0160*/ 	.word	0x000009c0


	//   ....[4]....
        /*0164*/ 	.word	0x00000b00


	//   ....[5]....
        /*0168*/ 	.word	0x00000fb0


	//   ....[6]....
        /*016c*/ 	.word	0x000010f0


	//   ....[7]....
        /*0170*/ 	.word	0x000015e0


	//   ....[8]....
        /*0174*/ 	.word	0x000025d0


	//   ....[9]....
        /*0178*/ 	.word	0x00002840


	//----- nvinfo : EIATTR_VRC_CTA_INIT_COUNT
	.align		4
.L_46:
        /*017c*/ 	.byte	0x02, 0x4a
        /*017e*/ 	.byte	0x80
	.zero		1


	//----- nvinfo : EIATTR_MBARRIER_INSTR_OFFSETS
	.align		4
        /*0180*/ 	.byte	0x04, 0x39
        /*0182*/ 	.short	(.L_48 - .L_47)


	//   ....[0]....
.L_47:
        /*0184*/ 	.word	0x000017f0
        /*0188*/ 	.word	0x000000ff
        /*018c*/ 	.word	0x0000c000
        /*0190*/ 	.short	0x0100
        /*0192*/ 	.byte	0x08
	.zero		1


	//   ....[1]....
        /*0194*/ 	.word	0x00001800
        /*0198*/ 	.word	0x000000ff
        /*019c*/ 	.word	0x0000c010
        /*01a0*/ 	.short	0x0100
        /*01a2*/ 	.byte	0x08
	.zero		1


	//   ....[2]....
        /*01a4*/ 	.word	0x00001b40
        /*01a8*/ 	.word	0x000000ff
        /*01ac*/ 	.word	0x0000c000
        /*01b0*/ 	.short	0x010a
        /*01b2*/ 	.byte	0x08
	.zero		1


	//   ....[3]....
        /*01b4*/ 	.word	0x00001da0
        /*01b8*/ 	.word	0x000000ff
        /*01bc*/ 	.word	0x0000c010
        /*01c0*/ 	.short	0x010a
        /*01c2*/ 	.byte	0x08
	.zero		1


	//   ....[4]....
        /*01c4*/ 	.word	0x00001fa0
        /*01c8*/ 	.word	0x000000ff
        /*01cc*/ 	.word	0x0000c000
        /*01d0*/ 	.short	0x010a
        /*01d2*/ 	.byte	0x08
	.zero		1


	//   ....[5]....
        /*01d4*/ 	.word	0x000021d0
        /*01d8*/ 	.word	0x000000ff
        /*01dc*/ 	.word	0x0000c010
        /*01e0*/ 	.short	0x010a
        /*01e2*/ 	.byte	0x08
	.zero		1


	//   ....[6]....
        /*01e4*/ 	.word	0x00002260
        /*01e8*/ 	.word	0x000000ff
        /*01ec*/ 	.word	0x0000c000
        /*01f0*/ 	.short	0x0108
        /*01f2*/ 	.byte	0x08
	.zero		1


	//   ....[7]....
        /*01f4*/ 	.word	0x00002270
        /*01f8*/ 	.word	0x000000ff
        /*01fc*/ 	.word	0x0000c010
        /*0200*/ 	.short	0x0108
        /*0202*/ 	.byte	0x08
	.zero		1


	//   ....[8]....
        /*0204*/ 	.word	0x00002860
        /*0208*/ 	.word	0x000000ff
        /*020c*/ 	.word	0x0000c000
        /*0210*/ 	.short	0x010a
        /*0212*/ 	.byte	0x08
	.zero		1


	//   ....[9]....
        /*0214*/ 	.word	0x00002890
        /*0218*/ 	.word	0x000000ff
        /*021c*/ 	.word	0x0000c010
        /*0220*/ 	.short	0x010a
        /*0222*/ 	.byte	0x08
	.zero		1


	//   ....[10]....
        /*0224*/ 	.word	0x000028c0
        /*0228*/ 	.word	0x000000ff
        /*022c*/ 	.word	0x0000c000
        /*0230*/ 	.short	0x010a
        /*0232*/ 	.byte	0x08
	.zero		1


	//   ....[11]....
        /*0234*/ 	.word	0x000028f0
        /*0238*/ 	.word	0x000000ff
        /*023c*/ 	.word	0x0000c010
        /*0240*/ 	.short	0x010a
        /*0242*/ 	.byte	0x08
	.zero		1


	//----- nvinfo : EIATTR_NUM_MBARRIERS
	.align		4
.L_48:
        /*0244*/ 	.byte	0x03, 0x38
        /*0246*/ 	.short	0x0002


	//----- nvinfo : EIATTR_EXIT_INSTR_OFFSETS
	.align		4
        /*0248*/ 	.byte	0x04, 0x1c
        /*024a*/ 	.short	(.L_50 - .L_49)


	//   ....[0]....
.L_49:
        /*024c*/ 	.word	0x00002850


	//----- nvinfo : EIATTR_REQNTID
	.align		4
.L_50:
        /*0250*/ 	.byte	0x04, 0x10
        /*0252*/ 	.short	(.L_52 - .L_51)
.L_51:
        /*0254*/ 	.word	0x00000100
        /*0258*/ 	.word	0x00000001
        /*025c*/ 	.word	0x00000001


	//----- nvinfo : EIATTR_CRS_STACK_SIZE
	.align		4
.L_52:
        /*0260*/ 	.byte	0x04, 0x1e
        /*0262*/ 	.short	(.L_54 - .L_53)
.L_53:
        /*0264*/ 	.word	0x00000000


	//----- nvinfo : EIATTR_CBANK_PARAM_SIZE
	.align		4
.L_54:
        /*0268*/ 	.byte	0x03, 0x19
        /*026a*/ 	.short	0x0050


	//----- nvinfo : EIATTR_PARAM_CBANK
	.align		4
        /*026c*/ 	.byte	0x04, 0x0a
        /*026e*/ 	.short	(.L_56 - .L_55)
	.align		4
.L_55:
        /*0270*/ 	.word	index@(.nv.constant0.gluon_tcgen05)
        /*0274*/ 	.short	0x0380
        /*0276*/ 	.short	0x0050


	//----- nvinfo : EIATTR_SW_WAR
	.align		4
.L_56:
        /*0278*/ 	.byte	0x04, 0x36
        /*027a*/ 	.short	(.L_58 - .L_57)
.L_57:
        /*027c*/ 	.word	0x00000008
.L_58:


//--------------------- .nv.compat                --------------------------
	.section	.nv.compat,"",@"SHT_CUDA_COMPAT_INFO"
	.align	4
        /*0000*/ 	.byte	0x02, 0x02, 0x02, 0x00, 0x02, 0x05, 0x05, 0x00, 0x02, 0x03, 0x03, 0x00, 0x02, 0x06, 0x01, 0x00


//--------------------- .nv.callgraph             --------------------------
	.section	.nv.callgraph,"",@"SHT_CUDA_CALLGRAPH"
	.align	4
	.sectionentsize	8
	.align		4
        /*0000*/ 	.word	0x00000000
	.align		4
        /*0004*/ 	.word	0xffffffff
	.align		4
        /*0008*/ 	.word	0x00000000
	.align		4
        /*000c*/ 	.word	0xfffffffe
	.align		4
        /*0010*/ 	.word	0x00000000
	.align		4
        /*0014*/ 	.word	0xfffffffd
	.align		4
        /*0018*/ 	.word	0x00000000
	.align		4
        /*001c*/ 	.word	0xfffffffc


//--------------------- .text.gluon_tcgen05       --------------------------
	.section	.text.gluon_tcgen05,"ax",@progbits
	.align	128
        .global         gluon_tcgen05
        .type           gluon_tcgen05,@function
        .size           gluon_tcgen05,(.L_x_73 - gluon_tcgen05)
        .other          gluon_tcgen05,@"STO_CUDA_ENTRY STV_DEFAULT"
gluon_tcgen05:
.text.gluon_tcgen05:
[----:B------:R-:W1:Y:S01]  /*0000*/  LDC R1, c[0x0][0x37c] ;  /* 0x0000df00ff017b82 */ /* 0x000e620000000800 */
[----:B------:R-:W2:Y:S02]  /*0010*/  S2R R0, SR_TID.X ;  /* 0x0000000000007919 */ /* 0x000ea40000002100 */
[----:B--2---:R-:W-:-:S13]  /*0020*/  ISETP.GE.U32.AND P2, PT, R0, 0x20, PT ;  /* 0x000000200000780c */ /* 0x004fda0003f46070 */
[----:B------:R-:W-:Y:S05]  /*0030*/  @P2 BRA `(.L_x_0) ;  /* 0x0000000000b82947 */ /* 0x000fea0003800000 */
[----:B------:R-:W2:Y:S01]  /*0040*/  S2UR UR6, SR_CgaCtaId ;  /* 0x00000000000679c3 */ /* 0x000ea20000008800 */
[----:B------:R-:W-:Y:S01]  /*0050*/  NOP ;  /* 0x0000000000007918 */ /* 0x000fe20000000000 */
[----:B------:R-:W-:Y:S02]  /*0060*/  UMOV UR4, 0x40 ;  /* 0x0000004000047882 */ /* 0x000fe40000000000 */
[----:B--2---:R-:W-:-:S09]  /*0070*/  ULEA UR4, UR6, UR4, 0x18 ;  /* 0x0000000406047291 */ /* 0x004fd2000f8ec0ff */
[----:B------:R-:W2:Y:S01]  /*0080*/  LDS.U8 R2, [UR4] ;  /* 0x00000004ff027984 */ /* 0x000ea20008000000 */
[----:B------:R-:W-:Y:S02]  /*0090*/  UMOV UR4, 0x400 ;  /* 0x0000040000047882 */ /* 0x000fe40000000000 */
[----:B------:R-:W-:Y:S01]  /*00a0*/  ULEA UR4, UR6, UR4, 0x18 ;  /* 0x0000000406047291 */ /* 0x000fe2000f8ec0ff */
[----:B--2---:R-:W-:-:S13]  /*00b0*/  ISETP.NE.AND P0, PT, R2, RZ, PT ;  /* 0x000000ff0200720c */ /* 0x004fda0003f05270 */
[----:B------:R-:W-:Y:S05]  /*00c0*/  @P0 BRA `(.L_x_1) ;  /* 0x00000000007c0947 */ /* 0x000fea0003800000 */
[----:B------:R-:W-:-:S13]  /*00d0*/  ELECT P0, URZ, PT ;  /* 0x0000000000ff782f */ /* 0x000fda0003800000 */
[----:B------:R-:W-:Y:S05]  /*00e0*/  @!P0 BRA `(.L_x_2) ;  /* 0x0000000000848947 */ /* 0x000fea0003800000 */
[----:B------:R-:W-:Y:S01]  /*00f0*/  UMOV UR5, 0x2 ;  /* 0x0000000200057882 */ /* 0x000fe20000000000 */
[----:B------:R-:W-:Y:S02]  /*0100*/  IMAD.MOV.U32 R5, RZ, RZ, 0x1 ;  /* 0x00000001ff057424 */ /* 0x000fe400078e00ff */
[----:B------:R-:W-:Y:S02]  /*0110*/  IMAD.MOV.U32 R3, RZ, RZ, 0x3 ;  /* 0x00000003ff037424 */ /* 0x000fe400078e00ff */
[----:B------:R-:W-:Y:S04]  /*0120*/  DEPBAR.LE SB2, 0x36 ;  /* 0x0000ad800000791a */ /* 0x000fe80000000000 */
[----:B------:R-:W2:Y:S02]  /*0130*/  UTCATOMSWS.FIND_AND_SET.ALIGN UP0, UR5, UR5 ;  /* 0x00000005000575e3 */ /* 0x000ea40008000800 */
[----:B--2---:R-:W-:-:S04]  /*0140*/  PLOP3.LUT P0, PT, PT, PT, UP0, 0x80, 0x8 ;  /* 0x000000000008781c */ /* 0x004fc80003f0f008 */
[----:B------:R-:W-:-:S04]  /*0150*/  SEL R2, RZ, 0xffffffff, !P0 ;  /* 0xffffffffff027807 */ /* 0x000fc80004000000 */
[----:B------:R-:W-:Y:S01]  /*0160*/  ISETP.NE.AND P0, PT, R2, RZ, PT ;  /* 0x000000ff0200720c */ /* 0x000fe20003f05270 */
[----:B------:R-:W-:-:S12]  /*0170*/  IMAD.U32 R2, RZ, RZ, UR5 ;  /* 0x00000005ff027e24 */ /* 0x000fd8000f8e00ff */
[----:B------:R-:W-:Y:S05]  /*0180*/  @P0 BRA `(.L_x_3) ;  /* 0x0000000000240947 */ /* 0x000fea0003800000 */
.L_x_4:
[----:B------:R-:W-:Y:S05]  /*0190*/  NANOSLEEP 0x64 ;  /* 0x000000640000795d */ /* 0x000fea0003800000 */
[----:B------:R-:W-:-:S05]  /*01a0*/  UMOV UR5, 0x2 ;  /* 0x0000000200057882 */ /* 0x000fca0000000000 */
[----:B------:R-:W-:Y:S04]  /*01b0*/  DEPBAR.LE SB2, 0x36 ;  /* 0x0000ad800000791a */ /* 0x000fe80000000000 */
[----:B------:R-:W2:Y:S02]  /*01c0*/  UTCATOMSWS.FIND_AND_SET.ALIGN UP0, UR5, UR5 ;  /* 0x00000005000575e3 */ /* 0x000ea40008000800 */
[----:B--2---:R-:W-:-:S04]  /*01d0*/  PLOP3.LUT P0, PT, PT, PT, UP0, 0x80, 0x8 ;  /* 0x000000000008781c */ /* 0x004fc80003f0f008 */
[----:B------:R-:W-:-:S04]  /*01e0*/  SEL R2, RZ, 0xffffffff, !P0 ;  /* 0xffffffffff027807 */ /* 0x000fc80004000000 */
[----:B------:R-:W-:Y:S01]  /*01f0*/  ISETP.NE.AND P0, PT, R2, RZ, PT ;  /* 0x000000ff0200720c */ /* 0x000fe20003f05270 */
[----:B------:R-:W-:-:S12]  /*0200*/  IMAD.U32 R2, RZ, RZ, UR5 ;  /* 0x00000005ff027e24 */ /* 0x000fd8000f8e00ff */
[----:B------:R-:W-:Y:S05]  /*0210*/  @!P0 BRA `(.L_x_4) ;  /* 0xfffffffc00dc8947 */ /* 0x000fea000383ffff */
.L_x_3:
[C---:B------:R-:W-:Y:S01]  /*0220*/  VIADD R4, R2.reuse, 0x10 ;  /* 0x0000001002047836 */ /* 0x040fe20000000000 */
[----:B------:R-:W-:Y:S01]  /*0230*/  UMOV UR5, 0x50 ;  /* 0x0000005000057882 */ /* 0x000fe20000000000 */
[----:B------:R-:W-:Y:S01]  /*0240*/  SHF.L.U32 R3, R3, R2, RZ ;  /* 0x0000000203037219 */ /* 0x000fe200000006ff */
[----:B------:R-:W-:Y:S01]  /*0250*/  ULEA UR5, UR6, UR5, 0x18 ;  /* 0x0000000506057291 */ /* 0x000fe2000f8ec0ff */
[----:B------:R-:W-:Y:S01]  /*0260*/  IMAD.SHL.U32 R2, R2, 0x20, RZ ;  /* 0x0000002002027824 */ /* 0x000fe200078e00ff */
[----:B------:R-:W-:-:S04]  /*0270*/  SHF.L.U32 R4, R5, R4, RZ ;  /* 0x0000000405047219 */ /* 0x000fc800000006ff */
[----:B------:R-:W-:-:S05]  /*0280*/  LOP3.LUT R3, R4, R3, RZ, 0xfc, !PT ;  /* 0x0000000304037212 */ /* 0x000fca00078efcff */
[----:B------:R2:W-:Y:S04]  /*0290*/  ATOMS.OR RZ, [UR5], R3 ;  /* 0x00000003ffff798c */ /* 0x0005e8000b000005 */
[----:B------:R2:W-:Y:S01]  /*02a0*/  STS [UR4], R2 ;  /* 0x00000002ff007988 */ /* 0x0005e20008000804 */
[----:B------:R-:W-:Y:S05]  /*02b0*/  BRA `(.L_x_2) ;  /* 0x0000000000107947 */ /* 0x000fea0003800000 */
.L_x_1:
[----:B------:R-:W-:Y:S01]  /*02c0*/  IMAD.MOV.U32 R3, RZ, RZ, -0x1 ;  /* 0xffffffffff037424 */ /* 0x000fe200078e00ff */
[----:B------:R-:W-:-:S04]  /*02d0*/  MOV R2, 0x300 ;  /* 0x0000030000027802 */ /* 0x000fc80000000f00 */
[----:B------:R2:W-:Y:S03]  /*02e0*/  STS [UR4], R3 ;  /* 0x00000003ff007988 */ /* 0x0005e60008000804 */
[----:B-12---:R-:W-:Y:S05]  /*02f0*/  CALL.REL.NOINC `($__internal_1_$__cuda_sm10x_tcgen05_guardrail_trap_phase_invalid_during_alloc) ;  /* 0x0000002400947944 */ /* 0x006fea0003c00000 */
.L_x_2:
[----:B------:R-:W-:Y:S05]  /*0300*/  WARPSYNC.ALL ;  /* 0x0000000000007948 */ /* 0x000fea0003800000 */
[----:B------:R-:W-:Y:S01]  /*0310*/  NOP ;  /* 0x0000000000007918 */ /* 0x000fe20000000000 */
.L_x_0:
[----:B------:R-:W3:Y:S08]  /*0320*/  S2UR UR4, SR_CgaCtaId ;  /* 0x00000000000479c3 */ /* 0x000ef00000008800 */
[----:B------:R-:W-:Y:S01]  /*0330*/  BAR.SYNC.DEFER_BLOCKING 0x0 ;  /* 0x0000000000007b1d */ /* 0x000fe20000010000 */
[----:B------:R-:W-:-:S05]  /*0340*/  LOP3.LUT R36, R0, 0xff, RZ, 0xc0, !PT ;  /* 0x000000ff00247812 */ /* 0x000fca00078ec0ff */
[----:B------:R-:W-:Y:S02]  /*0350*/  UMOV UR8, 0x400 ;  /* 0x0000040000087882 */ /* 0x000fe40000000000 */
[----:B--2---:R-:W2:Y:S08]  /*0360*/  LDC R3, c[0x0][0x398] ;  /* 0x0000e600ff037b82 */ /* 0x004eb00000000800 */
[----:B------:R-:W4:Y:S01]  /*0370*/  LDC R7, c[0x0][0x3a0] ;  /* 0x0000e800ff077b82 */ /* 0x000f220000000800 */
[----:B---3--:R-:W-:-:S07]  /*0380*/  ULEA UR8, UR4, UR8, 0x18 ;  /* 0x0000000804087291 */ /* 0x008fce000f8ec0ff */
[----:B------:R-:W3:Y:S02]  /*0390*/  S2UR UR26, SR_CTAID.Y ;  /* 0x00000000001a79c3 */ /* 0x000ee40000002600 */
[----:B------:R-:W5:Y:S06]  /*03a0*/  LDS R4, [UR8] ;  /* 0x00000008ff047984 */ /* 0x000f6c0008000800 */
[----:B------:R-:W-:Y:S06]  /*03b0*/  BAR.SYNC.DEFER_BLOCKING 0x0 ;  /* 0x0000000000007b1d */ /* 0x000fec0000010000 */
[----:B------:R-:W-:Y:S05]  /*03c0*/  @P2 BRA `(.L_x_5) ;  /* 0x0000000000182947 */ /* 0x000fea0003800000 */
[----:B------:R-:W-:Y:S01]  /*03d0*/  ELECT P0, URZ, PT ;  /* 0x0000000000ff782f */ /* 0x000fe20003800000 */
[----:B------:R-:W-:Y:S01]  /*03e0*/  IMAD.MOV.U32 R2, RZ, RZ, 0x1 ;  /* 0x00000001ff027424 */ /* 0x000fe200078e00ff */
[----:B------:R-:W-:Y:S01]  /*03f0*/  UMOV UR5, 0x40 ;  /* 0x0000004000057882 */ /* 0x000fe20000000000 */
[----:B------:R-:W-:Y:S01]  /*0400*/  UVIRTCOUNT.DEALLOC.SMPOOL 0x80 ;  /* 0x000000800000784c */ /* 0x000fe20000000000 */
[----:B------:R-:W-:-:S09]  /*0410*/  ULEA UR5, UR4, UR5, 0x18 ;  /* 0x0000000504057291 */ /* 0x000fd2000f8ec0ff */
[----:B------:R5:W-:Y:S03]  /*0420*/  @P0 STS.U8 [UR5], R2 ;  /* 0x00000002ff000988 */ /* 0x000be60008000005 */
.L_x_5:
[----:B------:R-:W5:Y:S01]  /*0430*/  S2UR UR4, SR_CTAID.Z ;  /* 0x00000000000479c3 */ /* 0x000f620000002700 */
[----:B------:R-:W4:Y:S01]  /*0440*/  LDCU UR5, c[0x0][0x370] ;  /* 0x00006e00ff0577ac */ /* 0x000f220008000800 */
[C---:B------:R-:W-:Y:S01]  /*0450*/  ISETP.GE.U32.AND P0, PT, R36.reuse, 0x20, PT ;  /* 0x000000202400780c */ /* 0x040fe20003f06070 */
[----:B--2--5:R-:W-:Y:S01]  /*0460*/  VIADD R2, R3, 0xffffffff ;  /* 0xffffffff03027836 */ /* 0x024fe20000000000 */
[C---:B------:R-:W-:Y:S01]  /*0470*/  ISETP.NE.U32.AND P3, PT, R36.reuse, RZ, PT ;  /* 0x000000ff2400720c */ /* 0x040fe20003f65070 */
[----:B------:R-:W2:Y:S01]  /*0480*/  LDCU UR6, c[0x0][0x374] ;  /* 0x00006e80ff0677ac */ /* 0x000ea20008000800 */
[----:B------:R-:W-:Y:S01]  /*0490*/  LEA R10, R36, UR8, 0x2 ;  /* 0x00000008240a7c11 */ /* 0x000fe2000f8e10ff */
[----:B----4-:R-:W-:Y:S01]  /*04a0*/  VIADD R11, R7, 0xffffffff ;  /* 0xffffffff070b7836 */ /* 0x010fe20000000000 */
[----:B------:R-:W4:Y:S01]  /*04b0*/  S2UR UR31, SR_CTAID.X ;  /* 0x00000000001f79c3 */ /* 0x000f220000002500 */
[----:B------:R-:W5:Y:S01]  /*04c0*/  LDCU.64 UR12, c[0x0][0x3c0] ;  /* 0x00007800ff0c77ac */ /* 0x000f620008000a00 */
[----:B------:R-:W-:Y:S01]  /*04d0*/  R2UR UR32, R4 ;  /* 0x00000000042072ca */ /* 0x000fe200000e0000 */
[----:B------:R-:W-:Y:S04]  /*04e0*/  BSSY.RECONVERGENT B0, `(.L_x_6) ;  /* 0x0000011000007945 */ /* 0x000fe80003800200 */
[----:B------:R3:W-:Y:S01]  /*04f0*/  @!P0 STS [R10], RZ ;  /* 0x000000ff0a008388 */ /* 0x0007e20000000800 */
[----:B------:R-:W-:-:S03]  /*0500*/  NOP ;  /* 0x0000000000007918 */ /* 0x000fc60000000000 */
[----:B------:R3:W-:Y:S02]  /*0510*/  @!P3 STS [UR8+0x24], R2 ;  /* 0x00002402ff00b988 */ /* 0x0007e40008000808 */
[----:B--23--:R-:W-:Y:S02]  /*0520*/  UIMAD UR4, UR4, UR6, UR26 ;  /* 0x00000006040472a4 */ /* 0x00cfe4000f8e021a */
[----:B------:R2:W-:Y:S02]  /*0530*/  @!P3 STS [UR8+0x20], R11 ;  /* 0x0000200bff00b988 */ /* 0x0005e40008000808 */
[----:B----4-:R-:W-:-:S04]  /*0540*/  UIMAD UR4, UR4, UR5, UR31 ;  /* 0x00000005040472a4 */ /* 0x010fc8000f8e021f */
[----:B------:R-:W-:-:S04]  /*0550*/  UIMAD UR4, UR4, 0x180, URZ ;  /* 0x00000180040478a4 */ /* 0x000fc8000f8e02ff */
[----:B-----5:R-:W-:-:S04]  /*0560*/  UIADD3 UR10, UP0, UPT, UR4, UR12, URZ ;  /* 0x0000000c040a7290 */ /* 0x020fc8000ff1e0ff */
[----:B------:R-:W-:Y:S01]  /*0570*/  ULEA.HI.X.SX32 UR11, UR4, UR13, 0x1, UP0 ;  /* 0x0000000d040b7291 */ /* 0x000fe200080f0eff */
[----:B--2---:R-:W-:Y:S11]  /*0580*/  @P3 BRA `(.L_x_7) ;  /* 0x0000000000183947 */ /* 0x004ff60003800000 */
[----:B------:R-:W2:Y:S01]  /*0590*/  LDS R3, [UR8+0x8] ;  /* 0x00000808ff037984 */ /* 0x000ea20008000800 */
[----:B------:R-:W3:Y:S01]  /*05a0*/  LDC.64 R8, c[0x0][0x380] ;  /* 0x0000e000ff087b82 */ /* 0x000ee20000000a00 */
[----:B------:R-:W-:Y:S02]  /*05b0*/  IMAD.MOV.U32 R4, RZ, RZ, 0x70 ;  /* 0x00000070ff047424 */ /* 0x000fe400078e00ff */
[----:B---3--:R3:W-:Y:S03]  /*05c0*/  STS.64 [UR8], R8 ;  /* 0x00000008ff007988 */ /* 0x0087e60008000a08 */
[----:B--2---:R-:W-:-:S05]  /*05d0*/  LOP3.LUT R3, R3, 0x10, R4, 0xd8, !PT ;  /* 0x0000001003037812 */ /* 0x004fca00078ed804 */
[----:B------:R3:W-:Y:S02]  /*05e0*/  STS [UR8+0x8], R3 ;  /* 0x00000803ff007988 */ /* 0x0007e40008000808 */
.L_x_7:
[----:B------:R-:W-:Y:S05]  /*05f0*/  BSYNC.RECONVERGENT B0 ;  /* 0x0000000000007941 */ /* 0x000fea0003800200 */
.L_x_6:
[----:B------:R-:W-:Y:S04]  /*0600*/  BSSY.RECONVERGENT B0, `(.L_x_8) ;  /* 0x000000a000007945 */ /* 0x000fe80003800200 */
[----:B------:R-:W-:Y:S05]  /*0610*/  @P3 BRA `(.L_x_9) ;  /* 0x0000000000203947 */ /* 0x000fea0003800000 */
[----:B---3--:R-:W2:Y:S01]  /*0620*/  LDS R3, [UR8+0x34] ;  /* 0x00003408ff037984 */ /* 0x008ea20008000800 */
[----:B------:R-:W-:Y:S02]  /*0630*/  IMAD.MOV.U32 R4, RZ, RZ, 0x3f000000 ;  /* 0x3f000000ff047424 */ /* 0x000fe400078e00ff */
[----:B------:R-:W-:Y:S01]  /*0640*/  @!P3 IMAD.MOV.U32 R5, RZ, RZ, 0x7f ;  /* 0x0000007fff05b424 */ /* 0x000fe200078e00ff */
[----:B------:R-:W3:Y:S02]  /*0650*/  @!P3 LDS R6, [UR8+0x38] ;  /* 0x00003808ff06b984 */ /* 0x000ee40008000800 */
[----:B--2---:R-:W-:Y:S02]  /*0660*/  LOP3.LUT R3, R3, 0xff000000, R4, 0xb8, !PT ;  /* 0xff00000003037812 */ /* 0x004fe400078eb804 */
[----:B---3--:R-:W-:-:S03]  /*0670*/  @!P3 LOP3.LUT R4, R6, 0xff, R5, 0xb8, !PT ;  /* 0x000000ff0604b812 */ /* 0x008fc600078eb805 */
[----:B------:R2:W-:Y:S04]  /*0680*/  STS [UR8+0x34], R3 ;  /* 0x00003403ff007988 */ /* 0x0005e80008000808 */
[----:B------:R2:W-:Y:S02]  /*0690*/  @!P3 STS [UR8+0x38], R4 ;  /* 0x00003804ff00b988 */ /* 0x0005e40008000808 */
.L_x_9:
[----:B------:R-:W-:Y:S05]  /*06a0*/  BSYNC.RECONVERGENT B0 ;  /* 0x0000000000007941 */ /* 0x000fea0003800200 */
.L_x_8:
[----:B------:R-:W-:Y:S04]  /*06b0*/  BSSY.RECONVERGENT B0, `(.L_x_10) ;  /* 0x000000e000007945 */ /* 0x000fe80003800200 */
[----:B------:R-:W-:Y:S05]  /*06c0*/  @P3 BRA `(.L_x_11) ;  /* 0x0000000000303947 */ /* 0x000fea0003800000 */
[----:B--2---:R-:W2:Y:S01]  /*06d0*/  LDS R4, [UR8+0x34] ;  /* 0x00003408ff047984 */ /* 0x004ea20008000800 */
[----:B---3--:R-:W3:Y:S03]  /*06e0*/  LDC.64 R8, c[0x0][0x3a8] ;  /* 0x0000ea00ff087b82 */ /* 0x008ee60000000a00 */
[----:B------:R-:W4:Y:S01]  /*06f0*/  LDS R3, [UR8+0x1c] ;  /* 0x00001c08ff037984 */ /* 0x000f220008000800 */
[C---:B---3--:R-:W-:Y:S01]  /*0700*/  SHF.L.U64.HI R6, R8.reuse, 0x1, R9 ;  /* 0x0000000108067819 */ /* 0x048fe20000010209 */
[----:B------:R-:W-:-:S03]  /*0710*/  IMAD.SHL.U32 R5, R8, 0x2, RZ ;  /* 0x0000000208057824 */ /* 0x000fc600078e00ff */
[--C-:B------:R-:W-:Y:S02]  /*0720*/  SHF.R.U32.HI R8, RZ, 0x4, R6.reuse ;  /* 0x00000004ff087819 */ /* 0x100fe40000011606 */
[----:B------:R-:W-:-:S05]  /*0730*/  SHF.R.U64 R5, R5, 0x4, R6 ;  /* 0x0000000405057819 */ /* 0x000fca0000001206 */
[----:B------:R5:W-:Y:S01]  /*0740*/  STS [UR8+0xc], R5 ;  /* 0x00000c05ff007988 */ /* 0x000be20008000808 */
[----:B--2---:R-:W-:Y:S02]  /*0750*/  LOP3.LUT R4, R4, 0x7, RZ, 0xb8, !PT ;  /* 0x0000000704047812 */ /* 0x004fe400078eb8ff */
[----:B----4-:R-:W-:-:S03]  /*0760*/  LOP3.LUT R3, R3, 0xf, R8, 0xb8, !PT ;  /* 0x0000000f03037812 */ /* 0x010fc600078eb808 */
[----:B------:R5:W-:Y:S04]  /*0770*/  STS [UR8+0x34], R4 ;  /* 0x00003404ff007988 */ /* 0x000be80008000808 */
[----:B------:R5:W-:Y:S02]  /*0780*/  STS [UR8+0x1c], R3 ;  /* 0x00001c03ff007988 */ /* 0x000be40008000808 */
.L_x_11:
[----:B------:R-:W-:Y:S05]  /*0790*/  BSYNC.RECONVERGENT B0 ;  /* 0x0000000000007941 */ /* 0x000fea0003800200 */
.L_x_10:
[----:B------:R-:W-:Y:S04]  /*07a0*/  BSSY.RECONVERGENT B1, `(.L_x_12) ;  /* 0x000001a000017945 */ /* 0x000fe80003800200 */
[----:B------:R-:W-:Y:S04]  /*07b0*/  BSSY.RELIABLE B0, `(.L_x_13) ;  /* 0x0000015000007945 */ /* 0x000fe80003800100 */
[----:B------:R-:W-:Y:S05]  /*07c0*/  @P3 BRA `(.L_x_14) ;  /* 0x0000000000203947 */ /* 0x000fea0003800000 */
[----:B--23-5:R-:W2:Y:S02]  /*07d0*/  LDS R3, [UR8+0x34] ;  /* 0x00003408ff037984 */ /* 0x02cea40008000800 */
[----:B--2---:R-:W-:-:S05]  /*07e0*/  LOP3.LUT R3, R3, 0x38, RZ, 0xb8, !PT ;  /* 0x0000003803037812 */ /* 0x004fca00078eb8ff */
[----:B------:R2:W-:Y:S01]  /*07f0*/  STS [UR8+0x34], R3 ;  /* 0x00003403ff007988 */ /* 0x0005e20008000808 */
[----:B------:R-:W-:Y:S05]  /*0800*/  @P3 BRA `(.L_x_15) ;  /* 0x0000000000203947 */ /* 0x000fea0003800000 */
[----:B--2---:R-:W2:Y:S01]  /*0810*/  LDS R3, [UR8+0x8] ;  /* 0x00000808ff037984 */ /* 0x004ea20008000800 */
[----:B------:R-:W-:-:S05]  /*0820*/  IMAD.MOV.U32 R4, RZ, RZ, 0x780 ;  /* 0x00000780ff047424 */ /* 0x000fca00078e00ff */
[----:B--2---:R-:W-:-:S05]  /*0830*/  LOP3.LUT R3, R3, 0x300, R4, 0xd8, !PT ;  /* 0x0000030003037812 */ /* 0x004fca00078ed804 */
[----:B------:R4:W-:Y:S02]  /*0840*/  STS [UR8+0x8], R3 ;  /* 0x00000803ff007988 */ /* 0x0009e40008000808 */
.L_x_14:
[----:B------:R-:W-:Y:S05]  /*0850*/  @P3 BRA `(.L_x_16) ;  /* 0x0000000000283947 */ /* 0x000fea0003800000 */
[----:B--2345:R-:W2:Y:S02]  /*0860*/  LDS R3, [UR8+0x8] ;  /* 0x00000808ff037984 */ /* 0x03cea40008000800 */
[----:B--2---:R-:W-:-:S05]  /*0870*/  LOP3.LUT R3, R3, 0x1800, RZ, 0xb8, !PT ;  /* 0x0000180003037812 */ /* 0x004fca00078eb8ff */
[----:B------:R3:W-:Y:S02]  /*0880*/  STS [UR8+0x8], R3 ;  /* 0x00000803ff007988 */ /* 0x0007e40008000808 */
.L_x_15:
[----:B------:R-:W-:Y:S05]  /*0890*/  @P3 BREAK.RELIABLE B0 ;  /* 0x0000000000003942 */ /* 0x000fea0003800100 */
[----:B------:R-:W-:Y:S05]  /*08a0*/  @P3 BRA `(.L_x_17) ;  /* 0x0000000000243947 */ /* 0x000fea0003800000 */
[----:B------:R-:W4:Y:S01]  /*08b0*/  LDS R4, [UR8+0x8] ;  /* 0x00000808ff047984 */ /* 0x000f220008000800 */
[----:B--23--:R-:W-:-:S05]  /*08c0*/  IMAD.MOV.U32 R3, RZ, RZ, 0x6000 ;  /* 0x00006000ff037424 */ /* 0x00cfca00078e00ff */
[----:B----4-:R-:W-:-:S04]  /*08d0*/  LOP3.LUT R3, R4, 0x6000, R3, 0xd8, !PT ;  /* 0x0000600004037812 */ /* 0x010fc800078ed803 */
[----:B------:R-:W-:-:S05]  /*08e0*/  LOP3.LUT R3, R3, 0x400000, RZ, 0xb8, !PT ;  /* 0x0040000003037812 */ /* 0x000fca00078eb8ff */
[----:B------:R2:W-:Y:S02]  /*08f0*/  STS [UR8+0x8], R3 ;  /* 0x00000803ff007988 */ /* 0x0005e40008000808 */
.L_x_16:
[----:B------:R-:W-:Y:S05]  /*0900*/  BSYNC.RELIABLE B0 ;  /* 0x0000000000007941 */ /* 0x000fea0003800100 */
.L_x_13:
[----:B--2345:R-:W2:Y:S02]  /*0910*/  @!P3 LDS R3, [UR8+0x8] ;  /* 0x00000808ff03b984 */ /* 0x03cea40008000800 */
[----:B--2---:R-:W-:-:S05]  /*0920*/  @!P3 LOP3.LUT R3, R3, 0x8000, RZ, 0xb8, !PT ;  /* 0x000080000303b812 */ /* 0x004fca00078eb8ff */
[----:B------:R4:W-:Y:S02]  /*0930*/  @!P3 STS [UR8+0x8], R3 ;  /* 0x00000803ff00b988 */ /* 0x0009e40008000808 */
.L_x_17:
[----:B------:R-:W-:Y:S05]  /*0940*/  BSYNC.RECONVERGENT B1 ;  /* 0x0000000000017941 */ /* 0x000fea0003800200 */
.L_x_12:
[----:B------:R-:W-:Y:S05]  /*0950*/  WARPSYNC.ALL ;  /* 0x0000000000007948 */ /* 0x000fea0003800000 */
[----:B------:R-:W-:Y:S01]  /*0960*/  NOP ;  /* 0x0000000000007918 */ /* 0x000fe20000000000 */
[----:B--234-:R-:W2:Y:S02]  /*0970*/  LDC R3, c[0x0][0x39c] ;  /* 0x0000e700ff037b82 */ /* 0x01cea40000000800 */
[----:B--2---:R-:W-:Y:S01]  /*0980*/  VIADD R3, R3, 0xffffffff ;  /* 0xffffffff03037836 */ /* 0x004fe20000000000 */
[----:B------:R-:W-:Y:S06]  /*0990*/  @P0 BRA `(.L_x_18) ;  /* 0x0000000000300947 */ /* 0x000fec0003800000 */
[----:B------:R-:W2:Y:S01]  /*09a0*/  S2R R4, SR_LANEID ;  /* 0x0000000000047919 */ /* 0x000ea20000000000 */
[----:B------:R-:W-:Y:S05]  /*09b0*/  WARPSYNC.ALL ;  /* 0x0000000000007948 */ /* 0x000fea0003800000 */
[----:B------:R-:W-:Y:S01]  /*09c0*/  NOP ;  /* 0x0000000000007918 */ /* 0x000fe20000000000 */
[----:B--2---:R-:W-:-:S05]  /*09d0*/  IMAD.SHL.U32 R6, R4, 0x4, RZ ;  /* 0x0000000404067824 */ /* 0x004fca00078e00ff */
[----:B------:R-:W2:Y:S01]  /*09e0*/  LDS R9, [R6+UR8] ;  /* 0x0000000806097984 */ /* 0x000ea20008000800 */
[----:B------:R-:W-:-:S05]  /*09f0*/  IADD3 R4, P1, PT, R6, UR10, RZ ;  /* 0x0000000a06047c10 */ /* 0x000fca000ff3e0ff */
[----:B------:R-:W-:-:S05]  /*0a00*/  IMAD.X R5, RZ, RZ, UR11, P1 ;  /* 0x0000000bff057e24 */ /* 0x000fca00088e06ff */
[----:B--2---:R2:W3:Y:S01]  /*0a10*/  ATOMG.E.EXCH.STRONG.GPU PT, RZ, [R4], R9 ;  /* 0x0000000904ff73a8 */ /* 0x0044e200041ee100 */
[----:B------:R-:W-:-:S04]  /*0a20*/  DEPBAR {5,4,3,2,1,0} ;  /* 0x0000003f0000791a */ /* 0x000fc80000000000 */
[----:B------:R-:W4:Y:S02]  /*0a30*/  CCTL.E.C.LDCU.IV.DEEP [UR10] ;  /* 0x000000000a007540 */ /* 0x000f240009c08000 */
[----:B----4-:R2:W-:Y:S01]  /*0a40*/  UTMACCTL.IV [UR10] ;  /* 0x000000000a0079b9 */ /* 0x0105e20008000000 */
[----:B------:R-:W-:Y:S01]  /*0a50*/  NOP ;  /* 0x0000000000007918 */ /* 0x000fe20000000000 */
.L_x_18:
[----:B------:R-:W-:Y:S05]  /*0a60*/  @P0 BRA `(.L_x_19) ;  /* 0x00000000000c0947 */ /* 0x000fea0003800000 */
[----:B------:R0:W-:Y:S01]  /*0a70*/  UTMACMDFLUSH ;  /* 0x00000000000079b7 */ /* 0x0001e20000000000 */
[----:B------:R-:W-:Y:S05]  /*0a80*/  @P0 BRA `(.L_x_19) ;  /* 0x0000000000040947 */ /* 0x000fea0003800000 */
[----:B------:R-:W-:-:S04]  /*0a90*/  DEPBAR.LE SB0, 0x0 ;  /* 0x000080000000791a */ /* 0x000fc80000000000 */
.L_x_19:
[----:B------:R-:W-:Y:S05]  /*0aa0*/  WARPSYNC.ALL ;  /* 0x0000000000007948 */ /* 0x000fea0003800000 */
[----:B------:R-:W-:Y:S01]  /*0ab0*/  NOP ;  /* 0x0000000000007918 */ /* 0x000fe20000000000 */
[----:B---3--:R-:W-:Y:S06]  /*0ac0*/  BAR.SYNC.DEFER_BLOCKING 0x0 ;  /* 0x0000000000007b1d */ /* 0x008fec0000010000 */
[----:B------:R-:W-:Y:S02]  /*0ad0*/  BSSY.RECONVERGENT B1, `(.L_x_20) ;  /* 0x000000b000017945 */ /* 0x000fe40003800200 */
[----:B------:R-:W-:Y:S06]  /*0ae0*/  BAR.SYNC.DEFER_BLOCKING 0x0 ;  /* 0x0000000000007b1d */ /* 0x000fec0000010000 */
[----:B------:R3:W-:Y:S01]  /*0af0*/  @!P0 STS [R10], RZ ;  /* 0x000000ff0a008388 */ /* 0x0007e20000000800 */
[----:B------:R-:W-:Y:S01]  /*0b00*/  NOP ;  /* 0x0000000000007918 */ /* 0x000fe20000000000 */
[----:B------:R-:W-:Y:S05]  /*0b10*/  @P3 BRA `(.L_x_21) ;  /* 0x0000000000183947 */ /* 0x000fea0003800000 */
[----:B--2---:R-:W2:Y:S01]  /*0b20*/  LDS R4, [UR8+0x8] ;  /* 0x00000808ff047984 */ /* 0x004ea20008000800 */
[----:B------:R-:W4:Y:S01]  /*0b30*/  LDC.64 R8, c[0x0][0x388] ;  /* 0x0000e200ff087b82 */ /* 0x000f220000000a00 */
[----:B------:R-:W-:Y:S02]  /*0b40*/  IMAD.MOV.U32 R5, RZ, RZ, 0x70 ;  /* 0x00000070ff057424 */ /* 0x000fe400078e00ff */
[----:B----4-:R4:W-:Y:S03]  /*0b50*/  STS.64 [UR8], R8 ;  /* 0x00000008ff007988 */ /* 0x0109e60008000a08 */
[----:B--2---:R-:W-:-:S05]  /*0b60*/  LOP3.LUT R4, R4, 0x10, R5, 0xd8, !PT ;  /* 0x0000001004047812 */ /* 0x004fca00078ed805 */
[----:B------:R4:W-:Y:S02]  /*0b70*/  STS [UR8+0x8], R4 ;  /* 0x00000804ff007988 */ /* 0x0009e40008000808 */
.L_x_21:
[----:B--2---:R-:W-:Y:S05]  /*0b80*/  BSYNC.RECONVERGENT B1 ;  /* 0x0000000000017941 */ /* 0x004fea0003800200 */
.L_x_20:
[----:B------:R-:W-:Y:S04]  /*0b90*/  BSSY.RECONVERGENT B1, `(.L_x_22) ;  /* 0x000000a000017945 */ /* 0x000fe80003800200 */
[----:B------:R-:W-:Y:S05]  /*0ba0*/  @P3 BRA `(.L_x_23) ;  /* 0x0000000000203947 */ /* 0x000fea0003800000 */
[----:B----4-:R-:W2:Y:S01]  /*0bb0*/  LDS R4, [UR8+0x34] ;  /* 0x00003408ff047984 */ /* 0x010ea20008000800 */
[----:B------:R-:W-:Y:S02]  /*0bc0*/  IMAD.MOV.U32 R9, RZ, RZ, 0x3f000000 ;  /* 0x3f000000ff097424 */ /* 0x000fe400078e00ff */
[----:B------:R-:W-:Y:S01]  /*0bd0*/  @!P3 IMAD.MOV.U32 R6, RZ, RZ, 0x7f ;  /* 0x0000007fff06b424 */ /* 0x000fe200078e00ff */
[----:B------:R-:W4:Y:S02]  /*0be0*/  @!P3 LDS R5, [UR8+0x38] ;  /* 0x00003808ff05b984 */ /* 0x000f240008000800 */
[----:B--2---:R-:W-:Y:S02]  /*0bf0*/  LOP3.LUT R4, R4, 0xff000000, R9, 0xb8, !PT ;  /* 0xff00000004047812 */ /* 0x004fe400078eb809 */
[----:B----4-:R-:W-:-:S03]  /*0c00*/  @!P3 LOP3.LUT R5, R5, 0xff, R6, 0xb8, !PT ;  /* 0x000000ff0505b812 */ /* 0x010fc600078eb806 */
[----:B------:R2:W-:Y:S04]  /*0c10*/  STS [UR8+0x34], R4 ;  /* 0x00003404ff007988 */ /* 0x0005e80008000808 */
[----:B------:R2:W-:Y:S02]  /*0c20*/  @!P3 STS [UR8+0x38], R5 ;  /* 0x00003805ff00b988 */ /* 0x0005e40008000808 */
.L_x_23:
[----:B------:R-:W-:Y:S05]  /*0c30*/  BSYNC.RECONVERGENT B1 ;  /* 0x0000000000017941 */ /* 0x000fea0003800200 */
.L_x_22:
[----:B------:R-:W-:Y:S04]  /*0c40*/  BSSY.RECONVERGENT B1, `(.L_x_24) ;  /* 0x0000004000017945 */ /* 0x000fe80003800200 */
[----:B------:R-:W-:Y:S05]  /*0c50*/  @P3 BRA `(.L_x_25) ;  /* 0x0000000000083947 */ /* 0x000fea0003800000 */
[----:B------:R5:W-:Y:S04]  /*0c60*/  STS [UR8+0x24], R11 ;  /* 0x0000240bff007988 */ /* 0x000be80008000808 */
[----:B------:R5:W-:Y:S02]  /*0c70*/  STS [UR8+0x20], R3 ;  /* 0x00002003ff007988 */ /* 0x000be40008000808 */
.L_x_25:
[----:B------:R-:W-:Y:S05]  /*0c80*/  BSYNC.RECONVERGENT B1 ;  /* 0x0000000000017941 */ /* 0x000fea0003800200 */
.L_x_24:
[----:B------:R-:W-:Y:S04]  /*0c90*/  BSSY.RECONVERGENT B1, `(.L_x_26) ;  /* 0x000000e000017945 */ /* 0x000fe80003800200 */
[----:B------:R-:W-:Y:S05]  /*0ca0*/  @P3 BRA `(.L_x_27) ;  /* 0x0000000000303947 */ /* 0x000fea0003800000 */
[----:B--2---:R-:W2:Y:S01]  /*0cb0*/  LDS R5, [UR8+0x34] ;  /* 0x00003408ff057984 */ /* 0x004ea20008000800 */
[----:B----4-:R-:W4:Y:S03]  /*0cc0*/  LDC.64 R8, c[0x0][0x3b0] ;  /* 0x0000ec00ff087b82 */ /* 0x010f260000000a00 */
[----:B------:R-:W3:Y:S01]  /*0cd0*/  LDS R4, [UR8+0x1c] ;  /* 0x00001c08ff047984 */ /* 0x000ee20008000800 */
[C---:B----4-:R-:W-:Y:S01]  /*0ce0*/  SHF.L.U64.HI R9, R8.reuse, 0x1, R9 ;  /* 0x0000000108097819 */ /* 0x050fe20000010209 */
[----:B------:R-:W-:-:S03]  /*0cf0*/  IMAD.SHL.U32 R6, R8, 0x2, RZ ;  /* 0x0000000208067824 */ /* 0x000fc600078e00ff */
[--C-:B-----5:R-:W-:Y:S02]  /*0d00*/  SHF.R.U32.HI R11, RZ, 0x4, R9.reuse ;  /* 0x00000004ff0b7819 */ /* 0x120fe40000011609 */
[----:B------:R-:W-:-:S05]  /*0d10*/  SHF.R.U64 R6, R6, 0x4, R9 ;  /* 0x0000000406067819 */ /* 0x000fca0000001209 */
[----:B------:R4:W-:Y:S01]  /*0d20*/  STS [UR8+0xc], R6 ;  /* 0x00000c06ff007988 */ /* 0x0009e20008000808 */
[----:B--2---:R-:W-:Y:S02]  /*0d30*/  LOP3.LUT R5, R5, 0x7, RZ, 0xb8, !PT ;  /* 0x0000000705057812 */ /* 0x004fe400078eb8ff */
[----:B---3--:R-:W-:-:S03]  /*0d40*/  LOP3.LUT R4, R4, 0xf, R11, 0xb8, !PT ;  /* 0x0000000f04047812 */ /* 0x008fc600078eb80b */
[----:B------:R4:W-:Y:S04]  /*0d50*/  STS [UR8+0x34], R5 ;  /* 0x00003405ff007988 */ /* 0x0009e80008000808 */
[----:B------:R4:W-:Y:S02]  /*0d60*/  STS [UR8+0x1c], R4 ;  /* 0x00001c04ff007988 */ /* 0x0009e40008000808 */
.L_x_27:
[----:B------:R-:W-:Y:S05]  /*0d70*/  BSYNC.RECONVERGENT B1 ;  /* 0x0000000000017941 */ /* 0x000fea0003800200 */
.L_x_26:
[----:B------:R-:W-:Y:S04]  /*0d80*/  BSSY.RECONVERGENT B2, `(.L_x_28) ;  /* 0x000001a000027945 */ /* 0x000fe80003800200 */
[----:B------:R-:W-:Y:S04]  /*0d90*/  BSSY.RELIABLE B1, `(.L_x_29) ;  /* 0x0000015000017945 */ /* 0x000fe80003800100 */
[----:B------:R-:W-:Y:S05]  /*0da0*/  @P3 BRA `(.L_x_30) ;  /* 0x0000000000203947 */ /* 0x000fea0003800000 */
[----:B--2-4-:R-:W2:Y:S02]  /*0db0*/  LDS R4, [UR8+0x34] ;  /* 0x00003408ff047984 */ /* 0x014ea40008000800 */
[----:B--2---:R-:W-:-:S05]  /*0dc0*/  LOP3.LUT R4, R4, 0x38, RZ, 0xb8, !PT ;  /* 0x0000003804047812 */ /* 0x004fca00078eb8ff */
[----:B------:R2:W-:Y:S01]  /*0dd0*/  STS [UR8+0x34], R4 ;  /* 0x00003404ff007988 */ /* 0x0005e20008000808 */
[----:B------:R-:W-:Y:S05]  /*0de0*/  @P3 BRA `(.L_x_31) ;  /* 0x0000000000203947 */ /* 0x000fea0003800000 */
[----:B--2---:R-:W2:Y:S01]  /*0df0*/  LDS R4, [UR8+0x8] ;  /* 0x00000808ff047984 */ /* 0x004ea20008000800 */
[----:B------:R-:W-:-:S05]  /*0e00*/  IMAD.MOV.U32 R5, RZ, RZ, 0x780 ;  /* 0x00000780ff057424 */ /* 0x000fca00078e00ff */
[----:B--2---:R-:W-:-:S05]  /*0e10*/  LOP3.LUT R4, R4, 0x300, R5, 0xd8, !PT ;  /* 0x0000030004047812 */ /* 0x004fca00078ed805 */
[----:B------:R2:W-:Y:S02]  /*0e20*/  STS [UR8+0x8], R4 ;  /* 0x00000804ff007988 */ /* 0x0005e40008000808 */
.L_x_30:
[----:B------:R-:W-:Y:S05]  /*0e30*/  @P3 BRA `(.L_x_32) ;  /* 0x0000000000283947 */ /* 0x000fea0003800000 */
[----:B--2-4-:R-:W2:Y:S02]  /*0e40*/  LDS R4, [UR8+0x8] ;  /* 0x00000808ff047984 */ /* 0x014ea40008000800 */
[----:B--2---:R-:W-:-:S05]  /*0e50*/  LOP3.LUT R4, R4, 0x1800, RZ, 0xb8, !PT ;  /* 0x0000180004047812 */ /* 0x004fca00078eb8ff */
[----:B------:R4:W-:Y:S02]  /*0e60*/  STS [UR8+0x8], R4 ;  /* 0x00000804ff007988 */ /* 0x0009e40008000808 */
.L_x_31:
[----:B------:R-:W-:Y:S05]  /*0e70*/  @P3 BREAK.RELIABLE B1 ;  /* 0x0000000000013942 */ /* 0x000fea0003800100 */
[----:B------:R-:W-:Y:S05]  /*0e80*/  @P3 BRA `(.L_x_33) ;  /* 0x0000000000243947 */ /* 0x000fea0003800000 */
[----:B--2-4-:R-:W2:Y:S01]  /*0e90*/  LDS R4, [UR8+0x8] ;  /* 0x00000808ff047984 */ /* 0x014ea20008000800 */
[----:B------:R-:W-:-:S05]  /*0ea0*/  IMAD.MOV.U32 R5, RZ, RZ, 0x6000 ;  /* 0x00006000ff057424 */ /* 0x000fca00078e00ff */
[----:B--2---:R-:W-:-:S04]  /*0eb0*/  LOP3.LUT R4, R4, 0x6000, R5, 0xd8, !PT ;  /* 0x0000600004047812 */ /* 0x004fc800078ed805 */
[----:B------:R-:W-:-:S05]  /*0ec0*/  LOP3.LUT R4, R4, 0x400000, RZ, 0xb8, !PT ;  /* 0x0040000004047812 */ /* 0x000fca00078eb8ff */
[----:B------:R2:W-:Y:S02]  /*0ed0*/  STS [UR8+0x8], R4 ;  /* 0x00000804ff007988 */ /* 0x0005e40008000808 */
.L_x_32:
[----:B------:R-:W-:Y:S05]  /*0ee0*/  BSYNC.RELIABLE B1 ;  /* 0x0000000000017941 */ /* 0x000fea0003800100 */
.L_x_29:
[----:B--2-4-:R-:W2:Y:S02]  /*0ef0*/  @!P3 LDS R4, [UR8+0x8] ;  /* 0x00000808ff04b984 */ /* 0x014ea40008000800 */
[----:B--2---:R-:W-:-:S05]  /*0f00*/  @!P3 LOP3.LUT R4, R4, 0x8000, RZ, 0xb8, !PT ;  /* 0x000080000404b812 */ /* 0x004fca00078eb8ff */
[----:B------:R2:W-:Y:S02]  /*0f10*/  @!P3 STS [UR8+0x8], R4 ;  /* 0x00000804ff00b988 */ /* 0x0005e40008000808 */
.L_x_33:
[----:B------:R-:W-:Y:S05]  /*0f20*/  BSYNC.RECONVERGENT B2 ;  /* 0x0000000000027941 */ /* 0x000fea0003800200 */
.L_x_28:
[----:B------:R-:W-:Y:S05]  /*0f30*/  WARPSYNC.ALL ;  /* 0x0000000000007948 */ /* 0x000fea0003800000 */
[----:B------:R-:W-:Y:S01]  /*0f40*/  NOP ;  /* 0x0000000000007918 */ /* 0x000fe20000000000 */
[----:B------:R-:W-:-:S04]  /*0f50*/  UIADD3 UR5, UPT, UPT, UR4, 0x80, URZ ;  /* 0x0000008004057890 */ /* 0x000fc8000fffe0ff */
[----:B------:R-:W-:-:S04]  /*0f60*/  UIADD3 UR6, UP0, UPT, UR5, UR12, URZ ;  /* 0x0000000c05067290 */ /* 0x000fc8000ff1e0ff */
[----:B------:R-:W-:Y:S01]  /*0f70*/  ULEA.HI.X.SX32 UR7, UR5, UR13, 0x1, UP0 ;  /* 0x0000000d05077291 */ /* 0x000fe200080f0eff */
[----:B------:R-:W-:Y:S11]  /*0f80*/  @P0 BRA `(.L_x_34) ;  /* 0x0000000000300947 */ /* 0x000ff60003800000 */
[----:B--2-4-:R-:W2:Y:S01]  /*0f90*/  S2R R4, SR_LANEID ;  /* 0x0000000000047919 */ /* 0x014ea20000000000 */
[----:B------:R-:W-:Y:S05]  /*0fa0*/  WARPSYNC.ALL ;  /* 0x0000000000007948 */ /* 0x000fea0003800000 */
[----:B------:R-:W-:Y:S01]  /*0fb0*/  NOP ;  /* 0x0000000000007918 */ /* 0x000fe20000000000 */
[----:B--2---:R-:W-:-:S05]  /*0fc0*/  IMAD.SHL.U32 R6, R4, 0x4, RZ ;  /* 0x0000000404067824 */ /* 0x004fca00078e00ff */
[----:B------:R-:W2:Y:S01]  /*0fd0*/  LDS R9, [R6+UR8] ;  /* 0x0000000806097984 */ /* 0x000ea20008000800 */
[----:B------:R-:W-:-:S05]  /*0fe0*/  IADD3 R4, P1, PT, R6, UR6, RZ ;  /* 0x0000000606047c10 */ /* 0x000fca000ff3e0ff */
[----:B------:R-:W-:-:S05]  /*0ff0*/  IMAD.X R5, RZ, RZ, UR7, P1 ;  /* 0x00000007ff057e24 */ /* 0x000fca00088e06ff */
[----:B--2---:R2:W4:Y:S01]  /*1000*/  ATOMG.E.EXCH.STRONG.GPU PT, RZ, [R4], R9 ;  /* 0x0000000904ff73a8 */ /* 0x00452200041ee100 */
[----:B------:R-:W-:-:S04]  /*1010*/  DEPBAR {5,4,3,2,1,0} ;  /* 0x0000003f0000791a */ /* 0x000fc80000000000 */
[----:B------:R-:W3:Y:S02]  /*1020*/  CCTL.E.C.LDCU.IV.DEEP [UR6] ;  /* 0x0000000006007540 */ /* 0x000ee40009c08000 */
[----:B---3--:R2:W-:Y:S01]  /*1030*/  UTMACCTL.IV [UR6] ;  /* 0x00000000060079b9 */ /* 0x0085e20008000000 */
[----:B------:R-:W-:Y:S01]  /*1040*/  NOP ;  /* 0x0000000000007918 */ /* 0x000fe20000000000 */
.L_x_34:
[----:B------:R-:W-:Y:S05]  /*1050*/  @P0 BRA `(.L_x_35) ;  /* 0x00000000000c0947 */ /* 0x000fea0003800000 */
[----:B------:R0:W-:Y:S01]  /*1060*/  UTMACMDFLUSH ;  /* 0x00000000000079b7 */ /* 0x0001e20000000000 */
[----:B------:R-:W-:Y:S05]  /*1070*/  @P0 BRA `(.L_x_35) ;  /* 0x0000000000040947 */ /* 0x000fea0003800000 */
[----:B------:R-:W-:-:S04]  /*1080*/  DEPBAR.LE SB0, 0x0 ;  /* 0x000080000000791a */ /* 0x000fc80000000000 */
.L_x_35:
[----:B------:R-:W-:Y:S05]  /*1090*/  WARPSYNC.ALL ;  /* 0x0000000000007948 */ /* 0x000fea0003800000 */
[----:B------:R-:W-:Y:S01]  /*10a0*/  NOP ;  /* 0x0000000000007918 */ /* 0x000fe20000000000 */
[----:B----4-:R-:W-:Y:S06]  /*10b0*/  BAR.SYNC.DEFER_BLOCKING 0x0 ;  /* 0x0000000000007b1d */ /* 0x010fec0000010000 */
[----:B------:R-:W-:Y:S02]  /*10c0*/  BSSY.RECONVERGENT B2, `(.L_x_36) ;  /* 0x000000b000027945 */ /* 0x000fe40003800200 */
[----:B------:R-:W-:Y:S06]  /*10d0*/  BAR.SYNC.DEFER_BLOCKING 0x0 ;  /* 0x0000000000007b1d */ /* 0x000fec0000010000 */
[----:B------:R4:W-:Y:S01]  /*10e0*/  @!P0 STS [R10], RZ ;  /* 0x000000ff0a008388 */ /* 0x0009e20000000800 */
[----:B------:R-:W-:Y:S01]  /*10f0*/  NOP ;  /* 0x0000000000007918 */ /* 0x000fe20000000000 */
[----:B------:R-:W-:Y:S05]  /*1100*/  @P3 BRA `(.L_x_37) ;  /* 0x0000000000183947 */ /* 0x000fea0003800000 */
[----:B--2---:R-:W2:Y:S01]  /*1110*/  LDS R4, [UR8+0x8] ;  /* 0x00000808ff047984 */ /* 0x004ea20008000800 */
[----:B------:R-:W3:Y:S01]  /*1120*/  LDC.64 R8, c[0x0][0x390] ;  /* 0x0000e400ff087b82 */ /* 0x000ee20000000a00 */
[----:B------:R-:W-:Y:S02]  /*1130*/  IMAD.MOV.U32 R5, RZ, RZ, 0x70 ;  /* 0x00000070ff057424 */ /* 0x000fe400078e00ff */
[----:B---3--:R3:W-:Y:S03]  /*1140*/  STS.64 [UR8], R8 ;  /* 0x00000008ff007988 */ /* 0x0087e60008000a08 */
[----:B--2---:R-:W-:-:S05]  /*1150*/  LOP3.LUT R4, R4, 0x10, R5, 0xd8, !PT ;  /* 0x0000001004047812 */ /* 0x004fca00078ed805 */
[----:B------:R3:W-:Y:S02]  /*1160*/  STS [UR8+0x8], R4 ;  /* 0x00000804ff007988 */ /* 0x0007e40008000808 */
.L_x_37:
[----:B--2---:R-:W-:Y:S05]  /*1170*/  BSYNC.RECONVERGENT B2 ;  /* 0x0000000000027941 */ /* 0x004fea0003800200 */
.L_x_36:
[----:B------:R-:W-:Y:S04]  /*1180*/  BSSY.RECONVERGENT B3, `(.L_x_38) ;  /* 0x0000011000037945 */ /* 0x000fe80003800200 */
[----:B------:R-:W-:Y:S04]  /*1190*/  BSSY.RELIABLE B2, `(.L_x_39) ;  /* 0x000000e000027945 */ /* 0x000fe80003800100 */
[----:B------:R-:W-:Y:S05]  /*11a0*/  @P3 BRA `(.L_x_40) ;  /* 0x0000000000243947 */ /* 0x000fea0003800000 */
[----:B---3--:R-:W2:Y:S01]  /*11b0*/  LDS R4, [UR8+0x34] ;  /* 0x00003408ff047984 */ /* 0x008ea20008000800 */
[----:B------:R-:W-:-:S05]  /*11c0*/  IMAD.MOV.U32 R5, RZ, RZ, 0x3f000000 ;  /* 0x3f000000ff057424 */ /* 0x000fca00078e00ff */
[----:B--2---:R-:W-:-:S05]  /*11d0*/  LOP3.LUT R4, R4, 0xff000000, R5, 0xb8, !PT ;  /* 0xff00000004047812 */ /* 0x004fca00078eb805 */
[----:B------:R2:W-:Y:S01]  /*11e0*/  STS [UR8+0x34], R4 ;  /* 0x00003404ff007988 */ /* 0x0005e20008000808 */
[----:B------:R-:W-:Y:S05]  /*11f0*/  @P3 BRA `(.L_x_41) ;  /* 0x00000000001c3947 */ /* 0x000fea0003800000 */
[----:B--2---:R-:W2:Y:S01]  /*1200*/  LDS R4, [UR8+0x38] ;  /* 0x00003808ff047984 */ /* 0x004ea20008000800 */
[----:B------:R-:W-:-:S05]  /*1210*/  IMAD.MOV.U32 R5, RZ, RZ, 0x7f ;  /* 0x0000007fff057424 */ /* 0x000fca00078e00ff */
[----:B--2---:R-:W-:-:S05]  /*1220*/  LOP3.LUT R4, R4, 0xff, R5, 0xb8, !PT ;  /* 0x000000ff04047812 */ /* 0x004fca00078eb805 */
[----:B------:R2:W-:Y:S02]  /*1230*/  STS [UR8+0x38], R4 ;  /* 0x00003804ff007988 */ /* 0x0005e40008000808 */
.L_x_40:
[----:B------:R-:W-:Y:S05]  /*1240*/  @P3 BREAK.RELIABLE B2 ;  /* 0x0000000000023942 */ /* 0x000fea0003800100 */
[----:B------:R-:W-:Y:S05]  /*1250*/  @P3 BRA `(.L_x_42) ;  /* 0x00000000000c3947 */ /* 0x000fea0003800000 */
[----:B------:R2:W-:Y:S02]  /*1260*/  STS [UR8+0x20], R3 ;  /* 0x00002003ff007988 */ /* 0x0005e40008000808 */
.L_x_41:
[----:B------:R-:W-:Y:S05]  /*1270*/  BSYNC.RELIABLE B2 ;  /* 0x0000000000027941 */ /* 0x000fea0003800100 */
.L_x_39:
[----:B------:R2:W-:Y:S02]  /*1280*/  @!P3 STS [UR8+0x24], R2 ;  /* 0x00002402ff00b988 */ /* 0x0005e40008000808 */
.L_x_42:
[----:B------:R-:W-:Y:S05]  /*1290*/  BSYNC.RECONVERGENT B3 ;  /* 0x0000000000037941 */ /* 0x000fea0003800200 */
.L_x_38:
[----:B------:R-:W-:Y:S05]  /*12a0*/  WARPSYNC.ALL ;  /* 0x0000000000007948 */ /* 0x000fea0003800000 */
[----:B------:R-:W-:Y:S01]  /*12b0*/  NOP ;  /* 0x0000000000007918 */ /* 0x000fe20000000000 */
[----:B------:R-:W-:Y:S04]  /*12c0*/  BSSY.RECONVERGENT B3, `(.L_x_43) ;  /* 0x000000e000037945 */ /* 0x000fe80003800200 */
[----:B------:R-:W-:Y:S05]  /*12d0*/  @P3 BRA `(.L_x_44) ;  /* 0x0000000000303947 */ /* 0x000fea0003800000 */
[----:B--2--5:R-:W2:Y:S01]  /*12e0*/  LDS R3, [UR8+0x34] ;  /* 0x00003408ff037984 */ /* 0x024ea20008000800 */
[----:B---3--:R-:W3:Y:S03]  /*12f0*/  LDC.64 R4, c[0x0][0x3b8] ;  /* 0x0000ee00ff047b82 */ /* 0x008ee60000000a00 */
[----:B------:R-:W5:Y:S01]  /*1300*/  LDS R2, [UR8+0x1c] ;  /* 0x00001c08ff027984 */ /* 0x000f620008000800 */
[C---:B---3--:R-:W-:Y:S01]  /*1310*/  SHF.L.U64.HI R5, R4.reuse, 0x1, R5 ;  /* 0x0000000104057819 */ /* 0x048fe20000010205 */
[----:B------:R-:W-:-:S03]  /*1320*/  IMAD.SHL.U32 R4, R4, 0x2, RZ ;  /* 0x0000000204047824 */ /* 0x000fc600078e00ff */
[--C-:B------:R-:W-:Y:S02]  /*1330*/  SHF.R.U32.HI R9, RZ, 0x4, R5.reuse ;  /* 0x00000004ff097819 */ /* 0x100fe40000011605 */
[----:B------:R-:W-:-:S05]  /*1340*/  SHF.R.U64 R4, R4, 0x4, R5 ;  /* 0x0000000404047819 */ /* 0x000fca0000001205 */
[----:B------:R3:W-:Y:S01]  /*1350*/  STS [UR8+0xc], R4 ;  /* 0x00000c04ff007988 */ /* 0x0007e20008000808 */
[----:B--2---:R-:W-:Y:S02]  /*1360*/  LOP3.LUT R3, R3, 0x7, RZ, 0xb8, !PT ;  /* 0x0000000703037812 */ /* 0x004fe400078eb8ff */
[----:B-----5:R-:W-:-:S03]  /*1370*/  LOP3.LUT R2, R2, 0xf, R9, 0xb8, !PT ;  /* 0x0000000f02027812 */ /* 0x020fc600078eb809 */
[----:B------:R3:W-:Y:S04]  /*1380*/  STS [UR8+0x34], R3 ;  /* 0x00003403ff007988 */ /* 0x0007e80008000808 */
[----:B------:R3:W-:Y:S02]  /*1390*/  STS [UR8+0x1c], R2 ;  /* 0x00001c02ff007988 */ /* 0x0007e40008000808 */
.L_x_44:
[----:B------:R-:W-:Y:S05]  /*13a0*/  BSYNC.RECONVERGENT B3 ;  /* 0x0000000000037941 */ /* 0x000fea0003800200 */
.L_x_43:
[----:B------:R-:W-:Y:S04]  /*13b0*/  BSSY.RECONVERGENT B4, `(.L_x_45) ;  /* 0x000001a000047945 */ /* 0x000fe80003800200 */
[----:B------:R-:W-:Y:S04]  /*13c0*/  BSSY.RELIABLE B3, `(.L_x_46) ;  /* 0x0000015000037945 */ /* 0x000fe80003800100 */
[----:B------:R-:W-:Y:S05]  /*13d0*/  @P3 BRA `(.L_x_47) ;  /* 0x0000000000203947 */ /* 0x000fea0003800000 */
[----:B--23--:R-:W2:Y:S02]  /*13e0*/  LDS R2, [UR8+0x34] ;  /* 0x00003408ff027984 */ /* 0x00cea40008000800 */
[----:B--2---:R-:W-:-:S05]  /*13f0*/  LOP3.LUT R2, R2, 0x38, RZ, 0xb8, !PT ;  /* 0x0000003802027812 */ /* 0x004fca00078eb8ff */
[----:B------:R2:W-:Y:S01]  /*1400*/  STS [UR8+0x34], R2 ;  /* 0x00003402ff007988 */ /* 0x0005e20008000808 */
[----:B------:R-:W-:Y:S05]  /*1410*/  @P3 BRA `(.L_x_48) ;  /* 0x0000000000203947 */ /* 0x000fea0003800000 */
[----:B--2---:R-:W2:Y:S01]  /*1420*/  LDS R2, [UR8+0x8] ;  /* 0x00000808ff027984 */ /* 0x004ea20008000800 */
[----:B-----5:R-:W-:-:S05]  /*1430*/  IMAD.MOV.U32 R3, RZ, RZ, 0x780 ;  /* 0x00000780ff037424 */ /* 0x020fca00078e00ff */
[----:B--2---:R-:W-:-:S05]  /*1440*/  LOP3.LUT R2, R2, 0x300, R3, 0xd8, !PT ;  /* 0x0000030002027812 */ /* 0x004fca00078ed803 */
[----:B------:R2:W-:Y:S02]  /*1450*/  STS [UR8+0x8], R2 ;  /* 0x00000802ff007988 */ /* 0x0005e40008000808 */
.L_x_47:
[----:B------:R-:W-:Y:S05]  /*1460*/  @P3 BRA `(.L_x_49) ;  /* 0x0000000000283947 */ /* 0x000fea0003800000 */
[----:B--23--:R-:W2:Y:S02]  /*1470*/  LDS R2, [UR8+0x8] ;  /* 0x00000808ff027984 */ /* 0x00cea40008000800 */
[----:B--2---:R-:W-:-:S05]  /*1480*/  LOP3.LUT R2, R2, 0x1800, RZ, 0xb8, !PT ;  /* 0x0000180002027812 */ /* 0x004fca00078eb8ff */
[----:B------:R3:W-:Y:S02]  /*1490*/  STS [UR8+0x8], R2 ;  /* 0x00000802ff007988 */ /* 0x0007e40008000808 */
.L_x_48:
[----:B------:R-:W-:Y:S05]  /*14a0*/  @P3 BREAK.RELIABLE B3 ;  /* 0x0000000000033942 */ /* 0x000fea0003800100 */
[----:B------:R-:W-:Y:S05]  /*14b0*/  @P3 BRA `(.L_x_50) ;  /* 0x0000000000243947 */ /* 0x000fea0003800000 */
[----:B--23--:R-:W2:Y:S01]  /*14c0*/  LDS R2, [UR8+0x8] ;  /* 0x00000808ff027984 */ /* 0x00cea20008000800 */
[----:B-----5:R-:W-:-:S05]  /*14d0*/  IMAD.MOV.U32 R3, RZ, RZ, 0x6000 ;  /* 0x00006000ff037424 */ /* 0x020fca00078e00ff */
[----:B--2---:R-:W-:-:S04]  /*14e0*/  LOP3.LUT R2, R2, 0x6000, R3, 0xd8, !PT ;  /* 0x0000600002027812 */ /* 0x004fc800078ed803 */
[----:B------:R-:W-:-:S05]  /*14f0*/  LOP3.LUT R2, R2, 0x400000, RZ, 0xb8, !PT ;  /* 0x0040000002027812 */ /* 0x000fca00078eb8ff */
[----:B------:R2:W-:Y:S02]  /*1500*/  STS [UR8+0x8], R2 ;  /* 0x00000802ff007988 */ /* 0x0005e40008000808 */
.L_x_49:
[----:B------:R-:W-:Y:S05]  /*1510*/  BSYNC.RELIABLE B3 ;  /* 0x0000000000037941 */ /* 0x000fea0003800100 */
.L_x_46:
[----:B--23--:R-:W2:Y:S02]  /*1520*/  @!P3 LDS R2, [UR8+0x8] ;  /* 0x00000808ff02b984 */ /* 0x00cea40008000800 */
[----:B--2---:R-:W-:-:S05]  /*1530*/  @!P3 LOP3.LUT R2, R2, 0x8000, RZ, 0xb8, !PT ;  /* 0x000080000202b812 */ /* 0x004fca00078eb8ff */
[----:B------:R2:W-:Y:S02]  /*1540*/  @!P3 STS [UR8+0x8], R2 ;  /* 0x00000802ff00b988 */ /* 0x0005e40008000808 */
.L_x_50:
[----:B------:R-:W-:Y:S05]  /*1550*/  BSYNC.RECONVERGENT B4 ;  /* 0x0000000000047941 */ /* 0x000fea0003800200 */
.L_x_45:
[----:B------:R-:W-:Y:S05]  /*1560*/  WARPSYNC.ALL ;  /* 0x0000000000007948 */ /* 0x000fea0003800000 */
[----:B------:R-:W-:Y:S01]  /*1570*/  NOP ;  /* 0x0000000000007918 */ /* 0x000fe20000000000 */
[----:B------:R-:W-:-:S04]  /*1580*/  UIADD3 UR4, UPT, UPT, UR4, 0x100, URZ ;  /* 0x0000010004047890 */ /* 0x000fc8000fffe0ff */
[----:B------:R-:W-:-:S04]  /*1590*/  UIADD3 UR12, UP0, UPT, UR4, UR12, URZ ;  /* 0x0000000c040c7290 */ /* 0x000fc8000ff1e0ff */
[----:B------:R-:W-:Y:S01]  /*15a0*/  ULEA.HI.X.SX32 UR13, UR4, UR13, 0x1, UP0 ;  /* 0x0000000d040d7291 */ /* 0x000fe200080f0eff */
[----:B------:R-:W-:Y:S11]  /*15b0*/  @P0 BRA `(.L_x_51) ;  /* 0x0000000000300947 */ /* 0x000ff60003800000 */
[----:B--23--:R-:W2:Y:S01]  /*15c0*/  S2R R2, SR_LANEID ;  /* 0x0000000000027919 */ /* 0x00cea20000000000 */
[----:B------:R-:W-:Y:S05]  /*15d0*/  WARPSYNC.ALL ;  /* 0x0000000000007948 */ /* 0x000fea0003800000 */
[----:B------:R-:W-:Y:S01]  /*15e0*/  NOP ;  /* 0x0000000000007918 */ /* 0x000fe20000000000 */
[----:B--2---:R-:W-:-:S05]  /*15f0*/  IMAD.SHL.U32 R4, R2, 0x4, RZ ;  /* 0x0000000402047824 */ /* 0x004fca00078e00ff */
[----:B------:R-:W2:Y:S01]  /*1600*/  LDS R5, [R4+UR8] ;  /* 0x0000000804057984 */ /* 0x000ea20008000800 */
[----:B------:R-:W-:-:S05]  /*1610*/  IADD3 R2, P1, PT, R4, UR12, RZ ;  /* 0x0000000c04027c10 */ /* 0x000fca000ff3e0ff */
[----:B-----5:R-:W-:-:S05]  /*1620*/  IMAD.X R3, RZ, RZ, UR13, P1 ;  /* 0x0000000dff037e24 */ /* 0x020fca00088e06ff */
[----:B--2---:R2:W3:Y:S01]  /*1630*/  ATOMG.E.EXCH.STRONG.GPU PT, RZ, [R2], R5 ;  /* 0x0000000502ff73a8 */ /* 0x0044e200041ee100 */
[----:B------:R-:W-:-:S04]  /*1640*/  DEPBAR {5,4,3,2,1,0} ;  /* 0x0000003f0000791a */ /* 0x000fc80000000000 */
[----:B------:R-:W5:Y:S02]  /*1650*/  CCTL.E.C.LDCU.IV.DEEP [UR12] ;  /* 0x000000000c007540 */ /* 0x000f640009c08000 */
[----:B-----5:R2:W-:Y:S01]  /*1660*/  UTMACCTL.IV [UR12] ;  /* 0x000000000c0079b9 */ /* 0x0205e20008000000 */
[----:B------:R-:W-:Y:S01]  /*1670*/  NOP ;  /* 0x0000000000007918 */ /* 0x000fe20000000000 */
.L_x_51:
[----:B------:R-:W-:Y:S05]  /*1680*/  @P0 BRA `(.L_x_52) ;  /* 0x00000000000c0947 */ /* 0x000fea0003800000 */
[----:B------:R0:W-:Y:S01]  /*1690*/  UTMACMDFLUSH ;  /* 0x00000000000079b7 */ /* 0x0001e20000000000 */
[----:B------:R-:W-:Y:S05]  /*16a0*/  @P0 BRA `(.L_x_52) ;  /* 0x0000000000040947 */ /* 0x000fea0003800000 */
[----:B------:R-:W-:-:S04]  /*16b0*/  DEPBAR.LE SB0, 0x0 ;  /* 0x000080000000791a */ /* 0x000fc80000000000 */
.L_x_52:
[----:B------:R-:W-:Y:S05]  /*16c0*/  WARPSYNC.ALL ;  /* 0x0000000000007948 */ /* 0x000fea0003800000 */
[----:B------:R-:W-:Y:S01]  /*16d0*/  NOP ;  /* 0x0000000000007918 */ /* 0x000fe20000000000 */
[----:B---3--:R-:W-:Y:S01]  /*16e0*/  BAR.SYNC.DEFER_BLOCKING 0x0 ;  /* 0x0000000000007b1d */ /* 0x008fe20000010000 */
[----:B------:R-:W-:Y:S01]  /*16f0*/  ISETP.GE.AND P0, PT, R7, 0x1, PT ;  /* 0x000000010700780c */ /* 0x000fe20003f06270 */
[----:B------:R-:W-:Y:S01]  /*1700*/  USHF.L.U32 UR31, UR31, 0x7, URZ ;  /* 0x000000071f1f7899 */ /* 0x000fe200080006ff */
[----:B--2---:R-:W-:Y:S01]  /*1710*/  SHF.R.U32.HI R2, RZ, 0x5, R0 ;  /* 0x00000005ff027819 */ /* 0x004fe20000011600 */
[----:B------:R-:W-:-:S02]  /*1720*/  USHF.L.U32 UR26, UR26, 0x6, URZ ;  /* 0x000000061a1a7899 */ /* 0x000fc400080006ff */
[----:B------:R-:W-:Y:S01]  /*1730*/  VOTEU.ALL UP0, P3 ;  /* 0x0000000000ff7886 */ /* 0x000fe20001800000 */
[----:B------:R-:W-:Y:S01]  /*1740*/  UMOV UR4, 0x1 ;  /* 0x0000000100047882 */ /* 0x000fe20000000000 */
[----:B------:R-:W-:Y:S01]  /*1750*/  VOTEU.ALL UP1, P3 ;  /* 0x0000000000ff7886 */ /* 0x000fe20001820000 */
[----:B------:R-:W-:Y:S02]  /*1760*/  R2UR UR9, R2 ;  /* 0x00000000020972ca */ /* 0x000fe400000e0000 */
[----:B------:R-:W-:-:S04]  /*1770*/  @!UP0 UIADD3 UR14, UPT, UPT, -UR4, 0x100000, URZ ;  /* 0x00100000040e8890 */ /* 0x000fc8000fffe1ff */
[----:B------:R-:W-:Y:S02]  /*1780*/  @!UP0 USHF.L.U32 UR15, UR14, 0xb, URZ ;  /* 0x0000000b0e0f8899 */ /* 0x000fe400080006ff */
[----:B------:R-:W-:Y:S02]  /*1790*/  @!UP0 USHF.L.U32 UR14, UR14, 0x1, URZ ;  /* 0x000000010e0e8899 */ /* 0x000fe400080006ff */
[----:B------:R-:W-:-:S04]  /*17a0*/  @!UP0 UIADD3 UR4, UPT, UPT, -UR4, 0x100000, URZ ;  /* 0x0010000004048890 */ /* 0x000fc8000fffe1ff */
[----:B------:R-:W-:Y:S02]  /*17b0*/  @!UP0 USHF.L.U32 UR5, UR4, 0xb, URZ ;  /* 0x0000000b04058899 */ /* 0x000fe400080006ff */
[----:B------:R-:W-:Y:S01]  /*17c0*/  @!UP0 USHF.L.U32 UR4, UR4, 0x1, URZ ;  /* 0x0000000104048899 */ /* 0x000fe200080006ff */
[----:B------:R-:W-:Y:S01]  /*17d0*/  VOTEU.ALL UP0, P3 ;  /* 0x0000000000ff7886 */ /* 0x000fe20001800000 */
[----:B------:R-:W2:Y:S04]  /*17e0*/  FENCE.VIEW.ASYNC.S ;  /* 0x00000000000073c6 */ /* 0x000ea80000000000 */
[----:B--2---:R2:W3:Y:S06]  /*17f0*/  @!UP0 SYNCS.EXCH.64 URZ, [UR8+0xc000], UR14 ;  /* 0x00c0000e08ff85b2 */ /* 0x0044ec0008000100 */
[----:B------:R2:W4:Y:S01]  /*1800*/  @!UP1 SYNCS.EXCH.64 URZ, [UR8+0xc010], UR4 ;  /* 0x00c0100408ff95b2 */ /* 0x0005220008000100 */
[----:B------:R-:W-:Y:S05]  /*1810*/  @!P0 BRA `(.L_x_53) ;  /* 0x0000000800848947 */ /* 0x000fea0003800000 */
[----:B---34-:R-:W-:Y:S01]  /*1820*/  BAR.SYNC.DEFER_BLOCKING 0x0 ;  /* 0x0000000000007b1d */ /* 0x018fe20000010000 */
[----:B------:R-:W-:Y:S01]  /*1830*/  @!P3 IMAD.MOV.U32 R2, RZ, RZ, 0xc000 ;  /* 0x0000c000ff02b424 */ /* 0x000fe200078e00ff */
[----:B------:R-:W-:Y:S01]  /*1840*/  ELECT P1, URZ, PT ;  /* 0x0000000000ff782f */ /* 0x000fe20003820000 */
[----:B--2---:R-:W-:-:S03]  /*1850*/  ULOP3.LUT UR4, UR9, 0x1, URZ, 0xc0, !UPT ;  /* 0x0000000109047892 */ /* 0x004fc6000f8ec0ff */
[C---:B------:R-:W-:Y:S02]  /*1860*/  ISETP.LT.U32.AND P1, PT, R36.reuse, 0x40, P1 ;  /* 0x000000402400780c */ /* 0x040fe40000f21070 */
[----:B------:R-:W-:Y:S01]  /*1870*/  ELECT P0, URZ, PT ;  /* 0x0000000000ff782f */ /* 0x000fe20003800000 */
[----:B------:R-:W-:Y:S02]  /*1880*/  ULEA UR20, UR4, UR8, 0xe ;  /* 0x0000000804147291 */ /* 0x000fe4000f8e70ff */
[----:B------:R-:W-:Y:S01]  /*1890*/  USHF.L.U32 UR22, UR4, 0x6, URZ ;  /* 0x0000000604167899 */ /* 0x000fe200080006ff */
[----:B------:R-:W-:Y:S01]  /*18a0*/  ISETP.LT.U32.AND P0, PT, R36, 0x20, P0 ;  /* 0x000000202400780c */ /* 0x000fe20000701070 */
[----:B------:R-:W-:Y:S01]  /*18b0*/  UMOV UR23, UR31 ;  /* 0x0000001f00177c82 */ /* 0x000fe20008000000 */
[----:B------:R-:W-:Y:S02]  /*18c0*/  UIADD3 UR24, UPT, UPT, UR8, 0x8000, URZ ;  /* 0x0000800008187890 */ /* 0x000fe4000fffe0ff */
[----:B------:R-:W-:-:S02]  /*18d0*/  USHF.R.U32.HI UR14, URZ, 0x4, UR8 ;  /* 0x00000004ff0e7899 */ /* 0x000fc40008011608 */
[----:B------:R-:W-:Y:S01]  /*18e0*/  USHF.R.U32.HI UR18, URZ, 0x4, UR24 ;  /* 0x00000004ff127899 */ /* 0x000fe20008011618 */
[----:B------:R-:W-:Y:S01]  /*18f0*/  VOTEU.ANY UP1, P1 ;  /* 0x0000000000ff7886 */ /* 0x000fe20000820100 */
[----:B------:R-:W-:Y:S02]  /*1900*/  USGXT.U32 UR14, UR14, 0xe ;  /* 0x0000000e0e0e789a */ /* 0x000fe40008000000 */
[----:B------:R-:W-:Y:S01]  /*1910*/  USGXT.U32 UR18, UR18, 0xe ;  /* 0x0000000e1212789a */ /* 0x000fe20008000000 */
[----:B------:R2:W-:Y:S01]  /*1920*/  @!P3 SYNCS.ARRIVE.TRANS64 RZ, [UR8+0xc000], R2 ;  /* 0x00c00002ffffb9a7 */ /* 0x0005e20008000008 */
[----:B------:R3:W-:Y:S06]  /*1930*/  MEMBAR.ALL.CTA ;  /* 0x0000000000007992 */ /* 0x0007ec0000008000 */
[----:B---3--:R-:W3:Y:S01]  /*1940*/  FENCE.VIEW.ASYNC.S ;  /* 0x00000000000073c6 */ /* 0x008ee20000000000 */
[----:B------:R-:W-:Y:S01]  /*1950*/  @UP1 UIADD3 UR21, UPT, UPT, UR8, 0xc000, URZ ;  /* 0x0000c00008151890 */ /* 0x000fe2000fffe0ff */
[----:B---3--:R-:W-:Y:S01]  /*1960*/  VOTEU.ANY UP1, P1 ;  /* 0x0000000000ff7886 */ /* 0x008fe20000820100 */
[----:B------:R-:W-:Y:S01]  /*1970*/  VOTEU.ANY UP0, P0 ;  /* 0x0000000000ff7886 */ /* 0x000fe20000000100 */
[----:B------:R-:W-:Y:S01]  /*1980*/  VOTEU.ANY UP2, P0 ;  /* 0x0000000000ff7886 */ /* 0x000fe20000040100 */
[----:B------:R-:W-:Y:S01]  /*1990*/  UMOV UR4, URZ ;  /* 0x000000ff00047c82 */ /* 0x000fe20008000000 */
[----:B------:R-:W-:Y:S01]  /*19a0*/  UMOV UR15, 0x40004040 ;  /* 0x40004040000f7882 */ /* 0x000fe20000000000 */
[----:B------:R-:W-:Y:S01]  /*19b0*/  UMOV UR19, 0x40004040 ;  /* 0x4000404000137882 */ /* 0x000fe20000000000 */
[----:B------:R-:W-:Y:S01]  /*19c0*/  @UP0 UIADD3 UR25, UPT, UPT, UR8, 0xc000, URZ ;  /* 0x0000c00008190890 */ /* 0x000fe2000fffe0ff */
[----:B------:R-:W-:Y:S01]  /*19d0*/  @UP0 UMOV UR27, URZ ;  /* 0x000000ff001b0c82 */ /* 0x000fe20008000000 */
[----:B------:R-:W-:-:S04]  /*19e0*/  UIADD3 UR16, UP0, UPT, UR14, 0x2, URZ ;  /* 0x000000020e107890 */ /* 0x000fc8000ff1e0ff */
[----:B------:R-:W-:-:S04]  /*19f0*/  UIADD3.X UR17, UPT, UPT, UR4, 0x40004040, URZ, UP0, !UPT ;  /* 0x4000404004117890 */ /* 0x000fc800087fe4ff */
[----:B------:R-:W-:Y:S02]  /*1a00*/  UIADD3.64 UR34, UPT, UPT, UR16, 0x4, URZ ;  /* 0x0000000410227897 */ /* 0x000fe4000fffe0ff */
[----:B------:R-:W-:Y:S01]  /*1a10*/  UIADD3.64 UR36, UPT, UPT, UR16, 0x3fe, URZ ;  /* 0x000003fe10247897 */ /* 0x000fe2000fffe0ff */
[----:B------:R-:W-:Y:S01]  /*1a20*/  BAR.SYNC.DEFER_BLOCKING 0x0 ;  /* 0x0000000000007b1d */ /* 0x000fe20000010000 */
[----:B------:R-:W-:Y:S02]  /*1a30*/  UIADD3.64 UR38, UPT, UPT, UR16, 0x400, URZ ;  /* 0x0000040010267897 */ /* 0x000fe4000fffe0ff */
[----:B------:R-:W-:Y:S02]  /*1a40*/  UIADD3.64 UR40, UPT, UPT, UR16, 0x402, URZ ;  /* 0x0000040210287897 */ /* 0x000fe4000fffe0ff */
[----:B------:R-:W-:Y:S01]  /*1a50*/  UIADD3.64 UR42, UPT, UPT, UR16, 0x404, URZ ;  /* 0x00000404102a7897 */ /* 0x000fe2000fffe0ff */
[----:B------:R3:W-:Y:S02]  /*1a60*/  @UP1 UTMALDG.2D [UR20], [UR10] ;  /* 0x000000140a0015b4 */ /* 0x0007e40008008000 */
[----:B------:R-:W-:Y:S01]  /*1a70*/  BAR.SYNC.DEFER_BLOCKING 0x0 ;  /* 0x0000000000007b1d */ /* 0x000fe20000010000 */
[----:B---3--:R-:W-:-:S02]  /*1a80*/  UIADD3 UR20, UP0, UPT, UR18, 0x80, URZ ;  /* 0x0000008012147890 */ /* 0x008fc4000ff1e0ff */
[----:B------:R-:W-:Y:S02]  /*1a90*/  UIADD3.64 UR22, UPT, UPT, UR16, 0x2, URZ ;  /* 0x0000000210167897 */ /* 0x000fe4000fffe0ff */
[----:B------:R-:W-:Y:S02]  /*1aa0*/  UIADD3.X UR21, UPT, UPT, UR4, 0x40004040, URZ, UP0, !UPT ;  /* 0x4000404004157890 */ /* 0x000fe400087fe4ff */
[----:B------:R-:W-:Y:S02]  /*1ab0*/  UISETP.NE.U32.AND UP0, UPT, UR9, URZ, UPT ;  /* 0x000000ff0900728c */ /* 0x000fe4000bf05070 */
[----:B------:R-:W-:Y:S02]  /*1ac0*/  UIADD3.64 UR44, UPT, UPT, UR20, 0x80, URZ ;  /* 0x00000080142c7897 */ /* 0x000fe4000fffe0ff */
[----:B------:R-:W-:Y:S02]  /*1ad0*/  UIADD3.64 UR46, UPT, UPT, UR20, 0x100, URZ ;  /* 0x00000100142e7897 */ /* 0x000fe4000fffe0ff */
[----:B------:R-:W-:Y:S01]  /*1ae0*/  UIADD3.64 UR48, UPT, UPT, UR20, 0x180, URZ ;  /* 0x0000018014307897 */ /* 0x000fe2000fffe0ff */
[----:B------:R2:W-:Y:S01]  /*1af0*/  @UP2 UTMALDG.2D [UR24], [UR6] ;  /* 0x00000018060025b4 */ /* 0x0005e20008008000 */
[----:B------:R-:W-:-:S02]  /*1b00*/  UIADD3.64 UR50, UPT, UPT, UR20, 0x200, URZ ;  /* 0x0000020014327897 */ /* 0x000fc4000fffe0ff */
[----:B------:R-:W-:Y:S02]  /*1b10*/  UIADD3.64 UR52, UPT, UPT, UR20, 0x280, URZ ;  /* 0x0000028014347897 */ /* 0x000fe4000fffe0ff */
[----:B------:R-:W-:Y:S01]  /*1b20*/  UIADD3.64 UR54, UPT, UPT, UR20, 0x300, URZ ;  /* 0x0000030014367897 */ /* 0x000fe2000fffe0ff */
[----:B------:R-:W-:Y:S06]  /*1b30*/  BAR.SYNC.DEFER_BLOCKING 0x0 ;  /* 0x0000000000007b1d */ /* 0x000fec0000010000 */
[----:B------:R-:W3:Y:S02]  /*1b40*/  SYNCS.PHASECHK.TRANS64.TRYWAIT P0, [UR8+0xc000], RZ ;  /* 0x00c000ffff0075a7 */ /* 0x000ee40008001108 */
[----:B--23--:R-:W-:Y:S05]  /*1b50*/  @!P0 BRA `(.L_x_54) ;  /* 0x0000000c00408947 */ /* 0x00cfea0003800000 */
.L_x_66:
[----:B------:R-:W-:Y:S05]  /*1b60*/  BRA.U UP0, `(.L_x_55) ;  /* 0x0000000100647547 */ /* 0x000fea000b800000 */
[----:B------:R-:W-:Y:S01]  /*1b70*/  UMOV UR4, 0x0 ;  /* 0x0000000000047882 */ /* 0x000fe20000000000 */
[----:B------:R-:W-:Y:S01]  /*1b80*/  UMOV UR5, 0x8110010 ;  /* 0x0811001000057882 */ /* 0x000fe20000000000 */
[----:B------:R-:W-:Y:S01]  /*1b90*/  UMOV UR24, 0x0 ;  /* 0x0000000000187882 */ /* 0x000fe20000000000 */
[----:B------:R-:W-:Y:S01]  /*1ba0*/  UMOV UR25, 0x8110010 ;  /* 0x0811001000197882 */ /* 0x000fe20000000000 */
[----:B------:R-:W-:Y:S01]  /*1bb0*/  UMOV UR28, 0x0 ;  /* 0x00000000001c7882 */ /* 0x000fe20000000000 */
[----:B------:R-:W-:Y:S01]  /*1bc0*/  UMOV UR29, 0x8110010 ;  /* 0x08110010001d7882 */ /* 0x000fe20000000000 */
[----:B------:R2:W-:Y:S01]  /*1bd0*/  UTCHMMA gdesc[UR14], gdesc[UR18], tmem[UR32], tmem[UR4], idesc[UR5], !UPT ;  /* 0x00ff04120e0075ea */ /* 0x0005e2000f800020 */
[----:B------:R-:W-:Y:S01]  /*1be0*/  UMOV UR56, 0x0 ;  /* 0x0000000000387882 */ /* 0x000fe20000000000 */
[----:B------:R-:W-:Y:S01]  /*1bf0*/  UMOV UR57, 0x8110010 ;  /* 0x0811001000397882 */ /* 0x000fe20000000000 */
[----:B------:R2:W-:Y:S01]  /*1c00*/  UTCHMMA gdesc[UR16], gdesc[UR20], tmem[UR32], tmem[UR24], idesc[UR25], UPT ;  /* 0x00ff1814100075ea */ /* 0x0005e2000b800020 */
        /* <DEDUP_REMOVED lines=12> */
[----:B------:R2:W-:Y:S01]  /*1cd0*/  UTCHMMA gdesc[UR40], gdesc[UR52], tmem[UR32], tmem[UR62], idesc[UR63], UPT ;  /* 0x00ff3e34280075ea */ /* 0x0005e2000b800020 */
[----:B------:R2:W-:Y:S01]  /*1ce0*/  UTCHMMA gdesc[UR42], gdesc[UR54], tmem[UR32], tmem[UR64], idesc[UR65], UPT ;  /* 0x00ff40362a0075ea */ /* 0x0005e2000b800020 */
[----:B------:R-:W-:Y:S01]  /*1cf0*/  NOP ;  /* 0x0000000000007918 */ /* 0x000fe20000000000 */
.L_x_55:
[----:B------:R-:W-:Y:S01]  /*1d00*/  ELECT P0, URZ, PT ;  /* 0x0000000000ff782f */ /* 0x000fe20003800000 */
[----:B--2---:R-:W-:-:S03]  /*1d10*/  UIADD3 UR4, UPT, UPT, UR8, 0xc010, URZ ;  /* 0x0000c01008047890 */ /* 0x004fc6000fffe0ff */
[----:B------:R-:W-:Y:S01]  /*1d20*/  ISETP.LT.U32.AND P0, PT, R36, 0x20, P0 ;  /* 0x000000202400780c */ /* 0x000fe20000701070 */
[----:B------:R-:W-:-:S12]  /*1d30*/  UMOV UR5, URZ ;  /* 0x000000ff00057c82 */ /* 0x000fd80008000000 */
[----:B------:R-:W-:Y:S01]  /*1d40*/  VOTEU.ANY UP0, P0 ;  /* 0x0000000000ff7886 */ /* 0x000fe20000000100 */
[----:B------:R-:W-:Y:S01]  /*1d50*/  VOTEU.ANY UP1, P0 ;  /* 0x0000000000ff7886 */ /* 0x000fe20000020100 */
[----:B------:R-:W-:-:S03]  /*1d60*/  ISETP.GE.U32.AND P0, PT, R7, 0x81, PT ;  /* 0x000000810700780c */ /* 0x000fc60003f06070 */
[----:B------:R-:W-:Y:S02]  /*1d70*/  @UP0 UMOV UR24, UR4 ;  /* 0x0000000400180c82 */ /* 0x000fe40008000000 */
[----:B------:R2:W-:Y:S01]  /*1d80*/  @UP1 UTCBAR [UR24], URZ ;  /* 0x000000ff180013e9 */ /* 0x0005e200080000ff */
[----:B------:R-:W-:Y:S06]  /*1d90*/  BAR.SYNC.DEFER_BLOCKING 0x0 ;  /* 0x0000000000007b1d */ /* 0x000fec0000010000 */
[----:B------:R-:W3:Y:S02]  /*1da0*/  SYNCS.PHASECHK.TRANS64.TRYWAIT P1, [UR8+0xc010], RZ ;  /* 0x00c010ffff0075a7 */ /* 0x000ee40008021108 */
[----:B--23--:R-:W-:Y:S05]  /*1db0*/  @!P1 BRA `(.L_x_56) ;  /* 0x0000000800b49947 */ /* 0x00cfea0003800000 */
.L_x_67:
[----:B------:R-:W-:Y:S05]  /*1dc0*/  @!P0 BRA `(.L_x_53) ;  /* 0x0000000400188947 */ /* 0x000fea0003800000 */
[----:B------:R-:W-:Y:S01]  /*1dd0*/  IMAD.MOV.U32 R2, RZ, RZ, 0x1 ;  /* 0x00000001ff027424 */ /* 0x000fe200078e00ff */
[----:B------:R-:W2:Y:S01]  /*1de0*/  LDCU UR33, c[0x0][0x3a0] ;  /* 0x00007400ff2177ac */ /* 0x000ea20008000800 */
[----:B------:R-:W-:-:S05]  /*1df0*/  UMOV UR27, 0x80 ;  /* 0x00000080001b7882 */ /* 0x000fca0000000000 */
.L_x_60:
[----:B------:R-:W-:Y:S01]  /*1e00*/  BAR.SYNC.DEFER_BLOCKING 0x0 ;  /* 0x0000000000007b1d */ /* 0x000fe20000010000 */
[----:B-----5:R-:W-:Y:S01]  /*1e10*/  @!P3 IMAD.MOV.U32 R3, RZ, RZ, 0xc000 ;  /* 0x0000c000ff03b424 */ /* 0x020fe200078e00ff */
[----:B------:R-:W-:Y:S01]  /*1e20*/  ELECT P1, URZ, PT ;  /* 0x0000000000ff782f */ /* 0x000fe20003820000 */
[----:B------:R-:W-:-:S03]  /*1e30*/  ULOP3.LUT UR30, UR9, 0x1, URZ, 0xc0, !UPT ;  /* 0x00000001091e7892 */ /* 0x000fc6000f8ec0ff */
[C---:B------:R-:W-:Y:S02]  /*1e40*/  ISETP.LT.U32.AND P1, PT, R36.reuse, 0x40, P1 ;  /* 0x000000402400780c */ /* 0x040fe40000f21070 */
[----:B------:R-:W-:Y:S01]  /*1e50*/  ELECT P0, URZ, PT ;  /* 0x0000000000ff782f */ /* 0x000fe20003800000 */
[----:B------:R-:W-:Y:S02]  /*1e60*/  ULEA UR28, UR30, UR8, 0xe ;  /* 0x000000081e1c7291 */ /* 0x000fe4000f8e70ff */
[----:B------:R-:W-:Y:S01]  /*1e70*/  ULEA UR30, UR30, UR27, 0x6 ;  /* 0x0000001b1e1e7291 */ /* 0x000fe2000f8e30ff */
[----:B------:R-:W-:-:S07]  /*1e80*/  ISETP.LT.U32.AND P0, PT, R36, 0x20, P0 ;  /* 0x000000202400780c */ /* 0x000fce0000701070 */
[----:B------:R-:W-:Y:S01]  /*1e90*/  VOTEU.ANY UP0, P1 ;  /* 0x0000000000ff7886 */ /* 0x000fe20000800100 */
[----:B------:R3:W-:Y:S01]  /*1ea0*/  @!P3 SYNCS.ARRIVE.TRANS64 RZ, [UR8+0xc000], R3 ;  /* 0x00c00003ffffb9a7 */ /* 0x0007e20008000008 */
[----:B------:R4:W-:Y:S06]  /*1eb0*/  MEMBAR.ALL.CTA ;  /* 0x0000000000007992 */ /* 0x0009ec0000008000 */
[----:B----4-:R-:W4:Y:S01]  /*1ec0*/  FENCE.VIEW.ASYNC.S ;  /* 0x00000000000073c6 */ /* 0x010f220000000000 */
[----:B------:R-:W-:Y:S01]  /*1ed0*/  @UP0 UIADD3 UR29, UPT, UPT, UR8, 0xc000, URZ ;  /* 0x0000c000081d0890 */ /* 0x000fe2000fffe0ff */
[----:B----4-:R-:W-:Y:S01]  /*1ee0*/  VOTEU.ANY UP0, P1 ;  /* 0x0000000000ff7886 */ /* 0x010fe20000800100 */
[----:B------:R-:W-:Y:S01]  /*1ef0*/  VOTEU.ANY UP1, P0 ;  /* 0x0000000000ff7886 */ /* 0x000fe20000020100 */
[----:B---3--:R-:W-:-:S04]  /*1f00*/  IMAD.U32 R3, R2, -0x80000000, RZ ;  /* 0x8000000002037824 */ /* 0x008fc800078e00ff */
[----:B------:R-:W-:Y:S02]  /*1f10*/  @UP1 UIADD3 UR24, UPT, UPT, UR8, 0x8000, URZ ;  /* 0x0000800008181890 */ /* 0x000fe4000fffe0ff */
[----:B------:R-:W-:Y:S01]  /*1f20*/  @UP1 UIADD3 UR25, UPT, UPT, UR8, 0xc000, URZ ;  /* 0x0000c00008191890 */ /* 0x000fe2000fffe0ff */
[----:B------:R-:W-:Y:S01]  /*1f30*/  VOTEU.ANY UP1, P0 ;  /* 0x0000000000ff7886 */ /* 0x000fe20000020100 */
[----:B------:R-:W-:Y:S06]  /*1f40*/  BAR.SYNC.DEFER_BLOCKING 0x0 ;  /* 0x0000000000007b1d */ /* 0x000fec0000010000 */
[----:B------:R3:W-:Y:S01]  /*1f50*/  @UP0 UTMALDG.2D [UR28], [UR10] ;  /* 0x0000001c0a0005b4 */ /* 0x0007e20008008000 */
[----:B------:R-:W-:Y:S01]  /*1f60*/  UISETP.NE.U32.AND UP0, UPT, UR9, URZ, UPT ;  /* 0x000000ff0900728c */ /* 0x000fe2000bf05070 */
[----:B------:R-:W-:Y:S06]  /*1f70*/  BAR.SYNC.DEFER_BLOCKING 0x0 ;  /* 0x0000000000007b1d */ /* 0x000fec0000010000 */
[----:B------:R3:W-:Y:S02]  /*1f80*/  @UP1 UTMALDG.2D [UR24], [UR6] ;  /* 0x00000018060015b4 */ /* 0x0007e40008008000 */
[----:B------:R-:W-:Y:S06]  /*1f90*/  BAR.SYNC.DEFER_BLOCKING 0x0 ;  /* 0x0000000000007b1d */ /* 0x000fec0000010000 */
[----:B------:R-:W4:Y:S02]  /*1fa0*/  SYNCS.PHASECHK.TRANS64.TRYWAIT P0, [UR8+0xc000], R3 ;  /* 0x00c00003ff0075a7 */ /* 0x000f240008001108 */
[----:B---34-:R-:W-:Y:S05]  /*1fb0*/  @!P0 BRA `(.L_x_57) ;  /* 0x0000000800408947 */ /* 0x018fea0003800000 */
.L_x_68:
[----:B------:R-:W-:Y:S05]  /*1fc0*/  BRA.U UP0, `(.L_x_58) ;  /* 0x0000000100647547 */ /* 0x000fea000b800000 */
[----:B------:R-:W-:Y:S01]  /*1fd0*/  UMOV UR24, 0x0 ;  /* 0x0000000000187882 */ /* 0x000fe20000000000 */
[----:B------:R-:W-:Y:S01]  /*1fe0*/  UMOV UR25, 0x8110010 ;  /* 0x0811001000197882 */ /* 0x000fe20000000000 */
[----:B------:R-:W-:Y:S01]  /*1ff0*/  UMOV UR28, 0x0 ;  /* 0x00000000001c7882 */ /* 0x000fe20000000000 */
[----:B------:R-:W-:Y:S01]  /*2000*/  UMOV UR29, 0x8110010 ;  /* 0x08110010001d7882 */ /* 0x000fe20000000000 */
        /* <DEDUP_REMOVED lines=21> */
.L_x_58:
[----:B------:R-:W-:-:S04]  /*2160*/  ELECT P0, URZ, PT ;  /* 0x0000000000ff782f */ /* 0x000fc80003800000 */
[----:B------:R-:W-:-:S13]  /*2170*/  ISETP.LT.U32.AND P0, PT, R36, 0x20, P0 ;  /* 0x000000202400780c */ /* 0x000fda0000701070 */
[----:B------:R-:W-:Y:S01]  /*2180*/  VOTEU.ANY UP0, P0 ;  /* 0x0000000000ff7886 */ /* 0x000fe20000000100 */
[----:B------:R-:W-:-:S04]  /*2190*/  VOTEU.ANY UP1, P0 ;  /* 0x0000000000ff7886 */ /* 0x000fc80000020100 */
[----:B---3--:R-:W-:Y:S02]  /*21a0*/  @UP0 UMOV UR24, UR4 ;  /* 0x0000000400180c82 */ /* 0x008fe40008000000 */
[----:B------:R3:W-:Y:S01]  /*21b0*/  @UP1 UTCBAR [UR24], URZ ;  /* 0x000000ff180013e9 */ /* 0x0007e200080000ff */
[----:B------:R-:W-:Y:S06]  /*21c0*/  BAR.SYNC.DEFER_BLOCKING 0x0 ;  /* 0x0000000000007b1d */ /* 0x000fec0000010000 */
[----:B------:R-:W4:Y:S02]  /*21d0*/  SYNCS.PHASECHK.TRANS64.TRYWAIT P0, [UR8+0xc010], R3 ;  /* 0x00c01003ff0075a7 */ /* 0x000f240008001108 */
[----:B---34-:R-:W-:Y:S05]  /*21e0*/  @!P0 BRA `(.L_x_59) ;  /* 0x0000000400c08947 */ /* 0x018fea0003800000 */
.L_x_69:
[----:B------:R-:W-:Y:S01]  /*21f0*/  UIADD3 UR27, UPT, UPT, UR27, 0x80, URZ ;  /* 0x000000801b1b7890 */ /* 0x000fe2000fffe0ff */
[----:B------:R-:W-:-:S03]  /*2200*/  LOP3.LUT R2, R2, 0x1, RZ, 0x3c, !PT ;  /* 0x0000000102027812 */ /* 0x000fc600078e3cff */
[----:B--2---:R-:W-:-:S09]  /*2210*/  UISETP.GE.AND UP0, UPT, UR27, UR33, UPT ;  /* 0x000000211b00728c */ /* 0x004fd2000bf06270 */
[----:B------:R-:W-:Y:S05]  /*2220*/  BRA.U !UP0, `(.L_x_60) ;  /* 0xfffffff908f47547 */ /* 0x000fea000b83ffff */
.L_x_53:
[----:B---34-:R-:W-:Y:S06]  /*2230*/  BAR.SYNC.DEFER_BLOCKING 0x0 ;  /* 0x0000000000007b1d */ /* 0x018fec0000010000 */
[----:B------:R-:W-:Y:S04]  /*2240*/  BSSY.RECONVERGENT B4, `(.L_x_61) ;  /* 0x0000004000047945 */ /* 0x000fe80003800200 */
[----:B------:R-:W-:Y:S05]  /*2250*/  @P3 BRA `(.L_x_62) ;  /* 0x0000000000083947 */ /* 0x000fea0003800000 */
[----:B------:R-:W3:Y:S02]  /*2260*/  SYNCS.CCTL.IV [UR8+0xc000] ;  /* 0x00c00000ff0079b1 */ /* 0x000ee40008000008 */
[----:B---3--:R-:W3:Y:S02]  /*2270*/  SYNCS.CCTL.IV [UR8+0xc010] ;  /* 0x00c01000ff0079b1 */ /* 0x008ee40008000008 */
.L_x_62:
[----:B--2---:R-:W-:Y:S05]  /*2280*/  BSYNC.RECONVERGENT B4 ;  /* 0x0000000000047941 */ /* 0x004fea0003800200 */
.L_x_61:
[----:B------:R-:W-:Y:S01]  /*2290*/  USHF.L.U32 UR4, UR9, 0x15, URZ ;  /* 0x0000001509047899 */ /* 0x000fe200080006ff */
[C---:B------:R-:W-:Y:S01]  /*22a0*/  IMAD.SHL.U32 R2, R0.reuse, 0x10, RZ ;  /* 0x0000001000027824 */ /* 0x040fe200078e00ff */
[----:B------:R-:W-:Y:S01]  /*22b0*/  USHF.L.U32 UR9, UR9, 0x3, URZ ;  /* 0x0000000309097899 */ /* 0x000fe200080006ff */
[----:B-----5:R-:W-:Y:S01]  /*22c0*/  SHF.R.U32.HI R3, RZ, 0x1, R0 ;  /* 0x00000001ff037819 */ /* 0x020fe20000011600 */
[----:B------:R-:W-:Y:S01]  /*22d0*/  ULOP3.LUT UR4, UR4, 0x600000, URZ, 0xc0, !UPT ;  /* 0x0060000004047892 */ /* 0x000fe2000f8ec0ff */
[----:B------:R-:W-:Y:S01]  /*22e0*/  IMAD.SHL.U32 R0, R0, 0x80, RZ ;  /* 0x0000008000007824 */ /* 0x000fe200078e00ff */
[----:B------:R-:W-:Y:S01]  /*22f0*/  ULOP3.LUT UR9, UR9, 0x20, URZ, 0xc0, !UPT ;  /* 0x0000002009097892 */ /* 0x000fe2000f8ec0ff */
[----:B------:R-:W-:Y:S02]  /*2300*/  LOP3.LUT R2, R2, 0x70, RZ, 0xc0, !PT ;  /* 0x0000007002027812 */ /* 0x000fe400078ec0ff */
[----:B------:R-:W-:Y:S01]  /*2310*/  ELECT P0, URZ, PT ;  /* 0x0000000000ff782f */ /* 0x000fe20003800000 */
[----:B------:R-:W-:Y:S01]  /*2320*/  UIADD3 UR4, UPT, UPT, UR9, UR4, UR32 ;  /* 0x0000000409047290 */ /* 0x000fe2000fffe020 */
[----:B------:R-:W-:Y:S01]  /*2330*/  LOP3.LUT R3, R2, 0x40, R3, 0x78, !PT ;  /* 0x0000004002037812 */ /* 0x000fe200078e7803 */
[----:B------:R-:W-:Y:S01]  /*2340*/  UMOV UR10, UR31 ;  /* 0x0000001f000a7c82 */ /* 0x000fe20008000000 */
[----:B------:R-:W-:Y:S01]  /*2350*/  ISETP.LT.U32.AND P0, PT, R36, 0x20, P0 ;  /* 0x000000202400780c */ /* 0x000fe20000701070 */
[----:B------:R-:W-:Y:S01]  /*2360*/  UMOV UR9, UR26 ;  /* 0x0000001a00097c82 */ /* 0x000fe20008000000 */
[----:B------:R-:W-:-:S04]  /*2370*/  LOP3.LUT R0, R3, 0x3f80, R0, 0xf8, !PT ;  /* 0x00003f8003007812 */ /* 0x000fc800078ef800 */
[----:B------:R-:W2:Y:S01]  /*2380*/  LDTM.x32 R4, tmem[UR4] ;  /* 0x00000004000479ee */ /* 0x000ea200082c0000 */
[C---:B------:R-:W-:Y:S01]  /*2390*/  LOP3.LUT R2, R0.reuse, 0x10, RZ, 0x3c, !PT ;  /* 0x0000001000027812 */ /* 0x040fe200078e3cff */
[----:B------:R-:W-:Y:S01]  /*23a0*/  NOP ;  /* 0x0000000000007918 */ /* 0x000fe20000000000 */
[----:B------:R-:W-:-:S04]  /*23b0*/  LOP3.LUT R3, R0, 0x20, RZ, 0x3c, !PT ;  /* 0x0000002000037812 */ /* 0x000fc800078e3cff */
[----:B--2---:R-:W-:Y:S01]  /*23c0*/  VOTEU.ANY UP1, P0 ;  /* 0x0000000000ff7886 */ /* 0x004fe20000020100 */
[----:B------:R-:W-:Y:S01]  /*23d0*/  VOTEU.ANY UP0, P0 ;  /* 0x0000000000ff7886 */ /* 0x000fe20000000100 */
[----:B------:R-:W-:Y:S02]  /*23e0*/  F2FP.F16.F32.PACK_AB R4, R5, R4 ;  /* 0x000000040504723e */ /* 0x000fe400000000ff */
[----:B------:R-:W-:Y:S02]  /*23f0*/  F2FP.F16.F32.PACK_AB R5, R7, R6 ;  /* 0x000000060705723e */ /* 0x000fe400000000ff */
[----:B------:R-:W-:Y:S02]  /*2400*/  F2FP.F16.F32.PACK_AB R12, R13, R12 ;  /* 0x0000000c0d0c723e */ /* 0x000fe400000000ff */
[----:B------:R-:W-:Y:S02]  /*2410*/  F2FP.F16.F32.PACK_AB R6, R9, R8 ;  /* 0x000000080906723e */ /* 0x000fe400000000ff */
[----:B------:R-:W-:-:S02]  /*2420*/  F2FP.F16.F32.PACK_AB R7, R11, R10 ;  /* 0x0000000a0b07723e */ /* 0x000fc400000000ff */
[----:B------:R-:W-:Y:S02]  /*2430*/  F2FP.F16.F32.PACK_AB R13, R15, R14 ;  /* 0x0000000e0f0d723e */ /* 0x000fe400000000ff */
[----:B------:R-:W-:Y:S01]  /*2440*/  F2FP.F16.F32.PACK_AB R20, R21, R20 ;  /* 0x000000141514723e */ /* 0x000fe200000000ff */
[----:B---3--:R2:W-:Y:S01]  /*2450*/  STS.128 [R0+UR8], R4 ;  /* 0x0000000400007988 */ /* 0x0085e20008000c08 */
[----:B------:R-:W-:Y:S02]  /*2460*/  F2FP.F16.F32.PACK_AB R14, R17, R16 ;  /* 0x00000010110e723e */ /* 0x000fe400000000ff */
[----:B------:R-:W-:Y:S02]  /*2470*/  F2FP.F16.F32.PACK_AB R15, R19, R18 ;  /* 0x00000012130f723e */ /* 0x000fe400000000ff */
[----:B------:R-:W-:Y:S02]  /*2480*/  F2FP.F16.F32.PACK_AB R21, R23, R22 ;  /* 0x000000161715723e */ /* 0x000fe400000000ff */
[----:B------:R-:W-:Y:S01]  /*2490*/  F2FP.F16.F32.PACK_AB R28, R29, R28 ;  /* 0x0000001c1d1c723e */ /* 0x000fe200000000ff */
[----:B------:R2:W-:Y:S01]  /*24a0*/  STS.128 [R2+UR8], R12 ;  /* 0x0000000c02007988 */ /* 0x0005e20008000c08 */
[----:B------:R-:W-:-:S02]  /*24b0*/  F2FP.F16.F32.PACK_AB R22, R25, R24 ;  /* 0x000000181916723e */ /* 0x000fc400000000ff */
[----:B------:R-:W-:Y:S02]  /*24c0*/  F2FP.F16.F32.PACK_AB R23, R27, R26 ;  /* 0x0000001a1b17723e */ /* 0x000fe400000000ff */
[----:B------:R-:W-:Y:S02]  /*24d0*/  F2FP.F16.F32.PACK_AB R29, R31, R30 ;  /* 0x0000001e1f1d723e */ /* 0x000fe400000000ff */
[----:B------:R-:W-:Y:S01]  /*24e0*/  F2FP.F16.F32.PACK_AB R30, R33, R32 ;  /* 0x00000020211e723e */ /* 0x000fe200000000ff */
[----:B------:R2:W-:Y:S01]  /*24f0*/  STS.128 [R3+UR8], R20 ;  /* 0x0000001403007988 */ /* 0x0005e20008000c08 */
[----:B------:R-:W-:Y:S02]  /*2500*/  F2FP.F16.F32.PACK_AB R31, R35, R34 ;  /* 0x00000022231f723e */ /* 0x000fe400000000ff */
[----:B------:R-:W-:-:S05]  /*2510*/  LOP3.LUT R8, R0, 0x30, RZ, 0x3c, !PT ;  /* 0x0000003000087812 */ /* 0x000fca00078e3cff */
[----:B------:R2:W-:Y:S01]  /*2520*/  STS.128 [R8+UR8], R28 ;  /* 0x0000001c08007988 */ /* 0x0005e20008000c08 */
[----:B------:R3:W-:Y:S06]  /*2530*/  MEMBAR.ALL.CTA ;  /* 0x0000000000007992 */ /* 0x0007ec0000008000 */
[----:B---3--:R-:W3:Y:S02]  /*2540*/  FENCE.VIEW.ASYNC.S ;  /* 0x00000000000073c6 */ /* 0x008ee40000000000 */
[----:B---3--:R-:W-:Y:S06]  /*2550*/  BAR.SYNC.DEFER_BLOCKING 0x0 ;  /* 0x0000000000007b1d */ /* 0x008fec0000010000 */
[----:B------:R2:W-:Y:S01]  /*2560*/  @UP1 UTMASTG.2D [UR8], [UR12] ;  /* 0x000000080c0013b5 */ /* 0x0005e20008008000 */
[----:B------:R0:W-:Y:S01]  /*2570*/  UTMACMDFLUSH ;  /* 0x00000000000079b7 */ /* 0x0001e20000000000 */
[----:B------:R-:W-:-:S04]  /*2580*/  DEPBAR.LE SB0, 0x0 ;  /* 0x000080000000791a */ /* 0x000fc80000000000 */
[----:B------:R-:W-:Y:S08]  /*2590*/  BAR.SYNC.DEFER_BLOCKING 0x0 ;  /* 0x0000000000007b1d */ /* 0x000ff00000010000 */
[----:B------:R-:W-:Y:S06]  /*25a0*/  BAR.SYNC.DEFER_BLOCKING 0x0 ;  /* 0x0000000000007b1d */ /* 0x000fec0000010000 */
[----:B--2---:R-:W-:Y:S05]  /*25b0*/  @P2 BRA `(.L_x_63) ;  /* 0x0000000000a02947 */ /* 0x004fea0003800000 */
[----:B------:R-:W2:Y:S01]  /*25c0*/  S2UR UR5, SR_CgaCtaId ;  /* 0x00000000000579c3 */ /* 0x000ea20000008800 */
[----:B------:R-:W-:Y:S01]  /*25d0*/  NOP ;  /* 0x0000000000007918 */ /* 0x000fe20000000000 */
[----:B------:R-:W-:Y:S01]  /*25e0*/  UMOV UR4, 0x50 ;  /* 0x0000005000047882 */ /* 0x000fe20000000000 */
[----:B------:R-:W-:Y:S02]  /*25f0*/  IMAD.U32 R0, RZ, RZ, UR32 ;  /* 0x00000020ff007e24 */ /* 0x000fe4000f8e00ff */
[----:B------:R-:W-:Y:S02]  /*2600*/  IMAD.MOV.U32 R3, RZ, RZ, 0x3 ;  /* 0x00000003ff037424 */ /* 0x000fe400078e00ff */
[----:B------:R-:W-:Y:S01]  /*2610*/  IMAD.MOV.U32 R7, RZ, RZ, 0x1 ;  /* 0x00000001ff077424 */ /* 0x000fe200078e00ff */
[----:B------:R-:W-:-:S04]  /*2620*/  LOP3.LUT R0, R0, 0xffff, RZ, 0xc0, !PT ;  /* 0x0000ffff00007812 */ /* 0x000fc800078ec0ff */
[----:B------:R-:W-:-:S05]  /*2630*/  SHF.R.U32.HI R0, RZ, 0x5, R0 ;  /* 0x00000005ff007819 */ /* 0x000fca0000011600 */
[----:B------:R-:W-:Y:S01]  /*2640*/  VIADD R2, R0, 0x10 ;  /* 0x0000001000027836 */ /* 0x000fe20000000000 */
[----:B------:R-:W-:Y:S01]  /*2650*/  SHF.L.U32 R0, R3, R0, RZ ;  /* 0x0000000003007219 */ /* 0x000fe200000006ff */
[----:B--2---:R-:W-:-:S03]  /*2660*/  ULEA UR6, UR5, UR4, 0x18 ;  /* 0x0000000405067291 */ /* 0x004fc6000f8ec0ff */
[----:B------:R-:W-:-:S04]  /*2670*/  SHF.L.U32 R3, R7, R2, RZ ;  /* 0x0000000207037219 */ /* 0x000fc800000006ff */
[----:B------:R-:W-:Y:S02]  /*2680*/  LOP3.LUT R0, R3, R0, RZ, 0xfc, !PT ;  /* 0x0000000003007212 */ /* 0x000fe400078efcff */
[----:B------:R-:W2:Y:S02]  /*2690*/  LDS R5, [UR6] ;  /* 0x00000006ff057984 */ /* 0x000ea40008000800 */
[C---:B------:R-:W-:Y:S02]  /*26a0*/  LOP3.LUT R2, R0.reuse, 0xffff, RZ, 0xc0, !PT ;  /* 0x0000ffff00027812 */ /* 0x040fe400078ec0ff */
[----:B--2---:R-:W-:-:S04]  /*26b0*/  LOP3.LUT R3, R0, 0xffff, R5, 0x80, !PT ;  /* 0x0000ffff00037812 */ /* 0x004fc800078e8005 */
[----:B------:R-:W-:-:S13]  /*26c0*/  ISETP.NE.AND P0, PT, R3, R2, PT ;  /* 0x000000020300720c */ /* 0x000fda0003f05270 */
[----:B------:R-:W-:Y:S05]  /*26d0*/  @P0 BRA `(.L_x_64) ;  /* 0x0000000000500947 */ /* 0x000fea0003800000 */
[----:B------:R-:W-:Y:S02]  /*26e0*/  SHF.R.U32.HI R5, RZ, 0x10, R5 ;  /* 0x00000010ff057819 */ /* 0x000fe40000011605 */
[----:B------:R-:W-:-:S04]  /*26f0*/  SHF.R.U32.HI R2, RZ, 0x10, R0 ;  /* 0x00000010ff027819 */ /* 0x000fc80000011600 */
[----:B------:R-:W-:-:S04]  /*2700*/  LOP3.LUT R5, R5, R2, RZ, 0xc0, !PT ;  /* 0x0000000205057212 */ /* 0x000fc800078ec0ff */
[----:B------:R-:W-:-:S13]  /*2710*/  ISETP.NE.AND P0, PT, R5, R2, PT ;  /* 0x000000020500720c */ /* 0x000fda0003f05270 */
[----:B------:R-:W-:Y:S05]  /*2720*/  @P0 BRA `(.L_x_65) ;  /* 0x0000000000300947 */ /* 0x000fea0003800000 */
[----:B------:R-:W-:Y:S01]  /*2730*/  R2UR UR4, R0 ;  /* 0x00000000000472ca */ /* 0x000fe200000e0000 */
[----:B------:R-:W-:Y:S01]  /*2740*/  VOTEU.ANY UR5, UPT, PT ;  /* 0x0000000000057886 */ /* 0x000fe200038e0100 */
[----:B------:R-:W2:Y:S01]  /*2750*/  S2R R0, SR_LANEID ;  /* 0x0000000000007919 */ /* 0x000ea20000000000 */
[----:B------:R-:W-:-:S10]  /*2760*/  UFLO.U32 UR5, UR5 ;  /* 0x00000005000572bd */ /* 0x000fd400080e0000 */
[----:B------:R-:W-:-:S06]  /*2770*/  ULOP3.LUT UR4, URZ, UR4, URZ, 0x33, !UPT ;  /* 0x00000004ff047292 */ /* 0x000fcc000f8e33ff */
[----:B------:R-:W-:-:S04]  /*2780*/  IMAD.U32 R2, RZ, RZ, UR4 ;  /* 0x00000004ff027e24 */ /* 0x000fc8000f8e00ff */
[----:B------:R-:W3:Y:S02]  /*2790*/  REDUX UR7, R2 ;  /* 0x00000000020773c4 */ /* 0x000ee40000000000 */
[----:B------:R4:W-:Y:S01]  /*27a0*/  UTCATOMSWS.AND URZ, UR4 ;  /* 0x0000000400ff79e3 */ /* 0x0009e20008000000 */
[----:B--2---:R-:W-:Y:S01]  /*27b0*/  ISETP.EQ.U32.AND P0, PT, R0, UR5, PT ;  /* 0x0000000500007c0c */ /* 0x004fe2000bf02070 */
[----:B---3--:R-:W-:-:S12]  /*27c0*/  IMAD.U32 R0, RZ, RZ, UR7 ;  /* 0x00000007ff007e24 */ /* 0x008fd8000f8e00ff */
[----:B------:R4:W-:Y:S01]  /*27d0*/  @P0 ATOMS.AND RZ, [UR6], R0 ;  /* 0x00000000ffff098c */ /* 0x0009e2000a800006 */
[----:B------:R-:W-:Y:S05]  /*27e0*/  BRA `(.L_x_63) ;  /* 0x0000000000147947 */ /* 0x000fea0003800000 */
.L_x_65:
[----:B------:R-:W-:-:S07]  /*27f0*/  MOV R2, 0x2810 ;  /* 0x0000281000027802 */ /* 0x000fce0000000f00 */
[----:B-1----:R-:W-:Y:S05]  /*2800*/  CALL.REL.NOINC `($__internal_0_$__cuda_sm10x_tcgen05_guardrail_trap_col_being_dealloced_not_returned_by_alloc) ;  /* 0x0000000000447944 */ /* 0x002fea0003c00000 */
[----:B------:R-:W-:Y:S05]  /*2810*/  BRA `(.L_x_63) ;  /* 0x0000000000087947 */ /* 0x000fea0003800000 */
.L_x_64:
[----:B------:R-:W-:-:S07]  /*2820*/  MOV R2, 0x2840 ;  /* 0x0000284000027802 */ /* 0x000fce0000000f00 */
[----:B-1----:R-:W-:Y:S05]  /*2830*/  CALL.REL.NOINC `($__internal_2_$__cuda_sm10x_tcgen05_guardrail_trap_unallocated_columns_being_dealloced) ;  /* 0x0000000000507944 */ /* 0x002fea0003c00000 */
.L_x_63:
[----:B------:R-:W-:Y:S01]  /*2840*/  NOP ;  /* 0x0000000000007918 */ /* 0x000fe20000000000 */
[----:B----4-:R-:W-:Y:S05]  /*2850*/  EXIT ;  /* 0x000000000000794d */ /* 0x010fea0003800000 */
.L_x_54:
[----:B------:R-:W2:Y:S02]  /*2860*/  SYNCS.PHASECHK.TRANS64.TRYWAIT P0, [UR8+0xc000], RZ ;  /* 0x00c000ffff0075a7 */ /* 0x000ea40008001108 */
[----:B--2---:R-:W-:Y:S05]  /*2870*/  @!P0 BRA `(.L_x_54) ;  /* 0xfffffffc00f88947 */ /* 0x004fea000383ffff */
[----:B------:R-:W-:Y:S05]  /*2880*/  BRA `(.L_x_66) ;  /* 0xfffffff000b47947 */ /* 0x000fea000383ffff */
.L_x_56:
[----:B------:R-:W2:Y:S02]  /*2890*/  SYNCS.PHASECHK.TRANS64.TRYWAIT P1, [UR8+0xc010], RZ ;  /* 0x00c010ffff0075a7 */ /* 0x000ea40008021108 */
[----:B--2---:R-:W-:Y:S05]  /*28a0*/  @!P1 BRA `(.L_x_56) ;  /* 0xfffffffc00f89947 */ /* 0x004fea000383ffff */
[----:B------:R-:W-:Y:S05]  /*28b0*/  BRA `(.L_x_67) ;  /* 0xfffffff400407947 */ /* 0x000fea000383ffff */
.L_x_57:
[----:B------:R-:W3:Y:S02]  /*28c0*/  SYNCS.PHASECHK.TRANS64.TRYWAIT P0, [UR8+0xc000], R3 ;  /* 0x00c00003ff0075a7 */ /* 0x000ee40008001108 */
[----:B---3--:R-:W-:Y:S05]  /*28d0*/  @!P0 BRA `(.L_x_57) ;  /* 0xfffffffc00f88947 */ /* 0x008fea000383ffff */
[----:B------:R-:W-:Y:S05]  /*28e0*/  BRA `(.L_x_68) ;  /* 0xfffffff400b47947 */ /* 0x000fea000383ffff */
.L_x_59:
[----:B------:R-:W3:Y:S02]  /*28f0*/  SYNCS.PHASECHK.TRANS64.TRYWAIT P0, [UR8+0xc010], R3 ;  /* 0x00c01003ff0075a7 */ /* 0x000ee40008001108 */
[----:B---3--:R-:W-:Y:S05]  /*2900*/  @!P0 BRA `(.L_x_59) ;  /* 0xfffffffc00f88947 */ /* 0x008fea000383ffff */
[----:B------:R-:W-:Y:S05]  /*2910*/  BRA `(.L_x_69) ;  /* 0xfffffff800347947 */ /* 0x000fea000383ffff */
        .weak           $__internal_0_$__cuda_sm10x_tcgen05_guardrail_trap_col_being_dealloced_not_returned_by_alloc
        .type           $__internal_0_$__cuda_sm10x_tcgen05_guardrail_trap_col_being_dealloced_not_returned_by_alloc,@function
        .size           $__internal_0_$__cuda_sm10x_tcgen05_guardrail_trap_col_being_dealloced_not_returned_by_alloc,($__internal_1_$__cuda_sm10x_tcgen05_guardrail_trap_phase_invalid_during_alloc - $__internal_0_$__cuda_sm10x_tcgen05_guardrail_trap_col_being_dealloced_not_returned_by_alloc)
$__internal_0_$__cuda_sm10x_tcgen05_guardrail_trap_col_being_dealloced_not_returned_by_alloc:
[----:B------:R-:W-:Y:S05]  /*2920*/  BPT.TRAP 0x1 ;  /* 0x000000040000795c */ /* 0x000fea0000300000 */
[----:B------:R-:W-:-:S04]  /*2930*/  IMAD.MOV.U32 R3, RZ, RZ, 0x0 ;  /* 0x00000000ff037424 */ /* 0x000fc800078e00ff */
[----:B------:R-:W-:Y:S05]  /*2940*/  RET.REL.NODEC R2 `(gluon_tcgen05) ;  /* 0xffffffd402ac7950 */ /* 0x000fea0003c3ffff */
        .weak           $__internal_1_$__cuda_sm10x_tcgen05_guardrail_trap_phase_invalid_during_alloc
        .type           $__internal_1_$__cuda_sm10x_tcgen05_guardrail_trap_phase_invalid_during_alloc,@function
        .size           $__internal_1_$__cuda_sm10x_tcgen05_guardrail_trap_phase_invalid_during_alloc,($__internal_2_$__cuda_sm10x_tcgen05_guardrail_trap_unallocated_columns_being_dealloced - $__internal_1_$__cuda_sm10x_tcgen05_guardrail_trap_phase_invalid_during_alloc)
$__internal_1_$__cuda_sm10x_tcgen05_guardrail_trap_phase_invalid_during_alloc:
[----:B------:R-:W-:Y:S05]  /*2950*/  BPT.TRAP 0x1 ;  /* 0x000000040000795c */ /* 0x000fea0000300000 */
[----:B------:R-:W-:-:S04]  /*2960*/  IMAD.MOV.U32 R3, RZ, RZ, 0x0 ;  /* 0x00000000ff037424 */ /* 0x000fc800078e00ff */
[----:B------:R-:W-:Y:S05]  /*2970*/  RET.REL.NODEC R2 `(gluon_tcgen05) ;  /* 0xffffffd402a07950 */ /* 0x000fea0003c3ffff */
        .weak           $__internal_2_$__cuda_sm10x_tcgen05_guardrail_trap_unallocated_columns_being_dealloced
        .type           $__internal_2_$__cuda_sm10x_tcgen05_guardrail_trap_unallocated_columns_being_dealloced,@function
        .size           $__internal_2_$__cuda_sm10x_tcgen05_guardrail_trap_unallocated_columns_being_dealloced,(.L_x_73 - $__internal_2_$__cuda_sm10x_tcgen05_guardrail_trap_unallocated_columns_being_dealloced)
$__internal_2_$__cuda_sm10x_tcgen05_guardrail_trap_unallocated_columns_being_dealloced:
[----:B------:R-:W-:Y:S05]  /*2980*/  BPT.TRAP 0x1 ;  /* 0x000000040000795c */ /* 0x000fea0000300000 */
[----:B------:R-:W-:-:S04]  /*2990*/  IMAD.MOV.U32 R3, RZ, RZ, 0x0 ;  /* 0x00000000ff037424 */ /* 0x000fc800078e00ff */
[----:B------:R-:W-:Y:S05]  /*29a0*/  RET.REL.NODEC R2 `(gluon_tcgen05) ;  /* 0xffffffd402947950 */ /* 0x000fea0003c3ffff */
.L_x_70:
[----:B------:R-:W-:-:S00]  /*29b0*/  BRA `(.L_x_70) ;  /* 0xfffffffc00fc7947 */ /* 0x000fc0000383ffff */
[----:B------:R-:W-:-:S00]  /*29c0*/  NOP ;  /* 0x0000000000007918 */ /* 0x000fc00000000000 */
        /* <DEDUP_REMOVED lines=11> */
.L_x_73:


//--------------------- .nv.shared.gluon_tcgen05  --------------------------
	.section	.nv.shared.gluon_tcgen05,"aw",@nobits
	.sectionflags	@""
	.align	16
	.zero		1024


//--------------------- .nv.shared.reserved.0     --------------------------
	.section	.nv.shared.reserved.0,"aw",@nobits
	.align	8
	.weak		__nv_reservedSMEM_offset_0_alias
	.size		__nv_reservedSMEM_offset_0_alias, 0, 64
	.other		__nv_reservedSMEM_offset_0_alias,@"STO_CUDA_RESERVED_SHARED STV_DEFAULT"
__nv_reservedSMEM_offset_0_alias:
	.zero		0
.nv.shared.reserved.0:
	.zero		64
	.weak		__nv_reservedSMEM_allocation_phase
	.type		__nv_reservedSMEM_allocation_phase,@object
	.size		__nv_reservedSMEM_allocation_phase,(.L_0 - __nv_reservedSMEM_allocation_phase)
__nv_reservedSMEM_allocation_phase:
	.zero		1
.L_0:
	.zero		7
	.weak		__nv_reservedSMEM_devtool_atexit_pc
	.type		__nv_reservedSMEM_devtool_atexit_pc,@object
	.size		__nv_reservedSMEM_devtool_atexit_pc,(__nv_reservedSMEM_allocation_mask - __nv_reservedSMEM_devtool_atexit_pc)
__nv_reservedSMEM_devtool_atexit_pc:
	.zero		8
	.weak		__nv_reservedSMEM_allocation_mask
	.type		__nv_reservedSMEM_allocation_mask,@object
	.size		__nv_reservedSMEM_allocation_mask,(.L_2 - __nv_reservedSMEM_allocation_mask)
__nv_reservedSMEM_allocation_mask:
	.zero		4
.L_2:


//--------------------- .nv.constant0.gluon_tcgen05 --------------------------
	.section	.nv.constant0.gluon_tcgen05,"a",@progbits
	.sectionflags	@""
	.align	4
.nv.constant0.gluon_tcgen05:
	.zero		976


//--------------------- SYMBOLS --------------------------

	.type		.nv.reservedSmem.offset0,@object
	.size		.nv.reservedSmem.offset0,0x4
	.type		.nv.reservedSmem.cap,@object
	.size		.nv.reservedSmem.cap,0x4
